	.target	sm_90a

	.elftype	@"ET_EXEC"


//--------------------- .note.nv.tkinfo           --------------------------
	.section	.note.nv.tkinfo,"",@"SHT_NOTE"
	.sectionflags	@"SHF_NOTE_NV_TKINFO"
	.tkinfo
        /*0018*/ 	.word	0x00000002
        /*0030*/ 	.string	""
        /*0030*/ 	.string	"ptxas"
        /*0030*/ 	.string	"Cuda compilation tools, release 13.0, V13.0.88"
        /*0030*/ 	.string	"Build cuda_13.0.r13.0/compiler.36424714_0"
        /*0030*/ 	.string	"-arch sm_90a -m 64 "



//--------------------- .note.nv.cuinfo           --------------------------
	.section	.note.nv.cuinfo,"",@"SHT_NOTE"
	.sectionflags	@"SHF_NOTE_NV_CUINFO"
        /*0018*/ 	.short	0x0002
        /*001a*/ 	.short	0x005a
        /*001c*/ 	.short	0x0082
	.zero		2


//--------------------- .nv.info                  --------------------------
	.section	.nv.info,"",@"SHT_CUDA_INFO"
	.align	4


	//----- nvinfo : EIATTR_REGCOUNT
	.align		4
        /*0000*/ 	.byte	0x04, 0x2f
        /*0002*/ 	.short	(.L_15 - .L_14)
	.align		4
.L_14:
        /*0004*/ 	.word	index@(_ZN7cutlass13device_kernelINS_4gemm6kernel13GemmUniversalIN4cute5tupleIJiiiiEEENS1_10collective13CollectiveMmaINS1_34MainloopSm90TmaGmmaWarpSpecializedILi5ENS5_IJNS4_1CILi1EEESB_SB_EEENS1_35KernelTmaWarpSpecializedCooperativeEEENS5_IJNSA_ILi128EEENSA_ILi256EEENSA_ILi64EEEEEEaNS5_IJlSB_lEEEaSJ_NS4_8TiledMMAINS4_8MMA_AtomIJNS4_4SM904GMMA27MMA_64x256x32_S32S8S8_SS_TNEEEENS4_6LayoutINS5_IJNSA_ILi2EEESB_SB_EEENS5_IJSB_NSA_ILi0EEEST_EEEEENS5_IJNS4_10UnderscoreESW_SW_EEEEENS4_13SM90_TMA_LOADENS4_14ComposedLayoutINS4_7SwizzleILi2ELi4ELi3EEENS4_18smem_ptr_flag_bitsILi8EEENSQ_INS5_IJNSA_ILi8EEESH_EEENS5_IJSH_SB_EEEEEEEvNS4_8identityESZ_S19_vS1A_EENS_8epilogue10collective6detail29Sm90TmaWarpSpecializedAdapterINS1D_15DefaultEpilogueIaSJ_SJ_NS1C_6thread17LinearCombinationIaLi1EiiLNS1H_9ScaleType4KindE0ELNS_15FloatRoundStyleE2EaEENS1_15EpilogueDefaultEEEEEvvEEEEvNT_6ParamsE)
        /*0008*/ 	.word	0x000000a8


	//----- nvinfo : EIATTR_FRAME_SIZE
	.align		4
.L_15:
        /*000c*/ 	.byte	0x04, 0x11
        /*000e*/ 	.short	(.L_17 - .L_16)
	.align		4
.L_16:
        /*0010*/ 	.word	index@(_ZN7cutlass13device_kernelINS_4gemm6kernel13GemmUniversalIN4cute5tupleIJiiiiEEENS1_10collective13CollectiveMmaINS1_34MainloopSm90TmaGmmaWarpSpecializedILi5ENS5_IJNS4_1CILi1EEESB_SB_EEENS1_35KernelTmaWarpSpecializedCooperativeEEENS5_IJNSA_ILi128EEENSA_ILi256EEENSA_ILi64EEEEEEaNS5_IJlSB_lEEEaSJ_NS4_8TiledMMAINS4_8MMA_AtomIJNS4_4SM904GMMA27MMA_64x256x32_S32S8S8_SS_TNEEEENS4_6LayoutINS5_IJNSA_ILi2EEESB_SB_EEENS5_IJSB_NSA_ILi0EEEST_EEEEENS5_IJNS4_10UnderscoreESW_SW_EEEEENS4_13SM90_TMA_LOADENS4_14ComposedLayoutINS4_7SwizzleILi2ELi4ELi3EEENS4_18smem_ptr_flag_bitsILi8EEENSQ_INS5_IJNSA_ILi8EEESH_EEENS5_IJSH_SB_EEEEEEEvNS4_8identityESZ_S19_vS1A_EENS_8epilogue10collective6detail29Sm90TmaWarpSpecializedAdapterINS1D_15DefaultEpilogueIaSJ_SJ_NS1C_6thread17LinearCombinationIaLi1EiiLNS1H_9ScaleType4KindE0ELNS_15FloatRoundStyleE2EaEENS1_15EpilogueDefaultEEEEEvvEEEEvNT_6ParamsE)
        /*0014*/ 	.word	0x00000000


	//----- nvinfo : EIATTR_MIN_STACK_SIZE
	.align		4
.L_17:
        /*0018*/ 	.byte	0x04, 0x12
        /*001a*/ 	.short	(.L_19 - .L_18)
	.align		4
.L_18:
        /*001c*/ 	.word	index@(_ZN7cutlass13device_kernelINS_4gemm6kernel13GemmUniversalIN4cute5tupleIJiiiiEEENS1_10collective13CollectiveMmaINS1_34MainloopSm90TmaGmmaWarpSpecializedILi5ENS5_IJNS4_1CILi1EEESB_SB_EEENS1_35KernelTmaWarpSpecializedCooperativeEEENS5_IJNSA_ILi128EEENSA_ILi256EEENSA_ILi64EEEEEEaNS5_IJlSB_lEEEaSJ_NS4_8TiledMMAINS4_8MMA_AtomIJNS4_4SM904GMMA27MMA_64x256x32_S32S8S8_SS_TNEEEENS4_6LayoutINS5_IJNSA_ILi2EEESB_SB_EEENS5_IJSB_NSA_ILi0EEEST_EEEEENS5_IJNS4_10UnderscoreESW_SW_EEEEENS4_13SM90_TMA_LOADENS4_14ComposedLayoutINS4_7SwizzleILi2ELi4ELi3EEENS4_18smem_ptr_flag_bitsILi8EEENSQ_INS5_IJNSA_ILi8EEESH_EEENS5_IJSH_SB_EEEEEEEvNS4_8identityESZ_S19_vS1A_EENS_8epilogue10collective6detail29Sm90TmaWarpSpecializedAdapterINS1D_15DefaultEpilogueIaSJ_SJ_NS1C_6thread17LinearCombinationIaLi1EiiLNS1H_9ScaleType4KindE0ELNS_15FloatRoundStyleE2EaEENS1_15EpilogueDefaultEEEEEvvEEEEvNT_6ParamsE)
        /*0020*/ 	.word	0x00000000
.L_19:


//--------------------- .nv.compat                --------------------------
	.section	.nv.compat,"",@"SHT_CUDA_COMPAT_INFO"
	.align	4
        /*0000*/ 	.byte	0x02, 0x09, 0x01, 0x00, 0x02, 0x02, 0x04, 0x00, 0x02, 0x05, 0x05, 0x00, 0x03, 0x07, 0x01, 0x01
        /*0010*/ 	.byte	0x02, 0x03, 0x01, 0x00, 0x02, 0x06, 0x01, 0x00, 0x04, 0x0b, 0x08, 0x00, 0x00, 0x00, 0x00, 0x00
        /*0020*/ 	.byte	0x00, 0x00, 0x00, 0x00


//--------------------- .nv.info._ZN7cutlass13device_kernelINS_4gemm6kernel13GemmUniversalIN4cute5tupleIJiiiiEEENS1_10collective13CollectiveMmaINS1_34MainloopSm90TmaGmmaWarpSpecializedILi5ENS5_IJNS4_1CILi1EEESB_SB_EEENS1_35KernelTmaWarpSpecializedCooperativeEEENS5_IJNSA_ILi128EEENSA_ILi256EEENSA_ILi64EEEEEEaNS5_IJlSB_lEEEaSJ_NS4_8TiledMMAINS4_8MMA_AtomIJNS4_4SM904GMMA27MMA_64x256x32_S32S8S8_SS_TNEEEENS4_6LayoutINS5_IJNSA_ILi2EEESB_SB_EEENS5_IJSB_NSA_ILi0EEEST_EEEEENS5_IJNS4_10UnderscoreESW_SW_EEEEENS4_13SM90_TMA_LOADENS4_14ComposedLayoutINS4_7SwizzleILi2ELi4ELi3EEENS4_18smem_ptr_flag_bitsILi8EEENSQ_INS5_IJNSA_ILi8EEESH_EEENS5_IJSH_SB_EEEEEEEvNS4_8identityESZ_S19_vS1A_EENS_8epilogue10collective6detail29Sm90TmaWarpSpecializedAdapterINS1D_15DefaultEpilogueIaSJ_SJ_NS1C_6thread17LinearCombinationIaLi1EiiLNS1H_9ScaleType4KindE0ELNS_15FloatRoundStyleE2EaEENS1_15EpilogueDefaultEEEEEvvEEEEvNT_6ParamsE --------------------------
	.section	.nv.info._ZN7cutlass13device_kernelINS_4gemm6kernel13GemmUniversalIN4cute5tupleIJiiiiEEENS1_10collective13CollectiveMmaINS1_34MainloopSm90TmaGmmaWarpSpecializedILi5ENS5_IJNS4_1CILi1EEESB_SB_EEENS1_35KernelTmaWarpSpecializedCooperativeEEENS5_IJNSA_ILi128EEENSA_ILi256EEENSA_ILi64EEEEEEaNS5_IJlSB_lEEEaSJ_NS4_8TiledMMAINS4_8MMA_AtomIJNS4_4SM904GMMA27MMA_64x256x32_S32S8S8_SS_TNEEEENS4_6LayoutINS5_IJNSA_ILi2EEESB_SB_EEENS5_IJSB_NSA_ILi0EEEST_EEEEENS5_IJNS4_10UnderscoreESW_SW_EEEEENS4_13SM90_TMA_LOADENS4_14ComposedLayoutINS4_7SwizzleILi2ELi4ELi3EEENS4_18smem_ptr_flag_bitsILi8EEENSQ_INS5_IJNSA_ILi8EEESH_EEENS5_IJSH_SB_EEEEEEEvNS4_8identityESZ_S19_vS1A_EENS_8epilogue10collective6detail29Sm90TmaWarpSpecializedAdapterINS1D_15DefaultEpilogueIaSJ_SJ_NS1C_6thread17LinearCombinationIaLi1EiiLNS1H_9ScaleType4KindE0ELNS_15FloatRoundStyleE2EaEENS1_15EpilogueDefaultEEEEEvvEEEEvNT_6ParamsE,"",@"SHT_CUDA_INFO"
	.sectionflags	@""
	.align	4


	//----- nvinfo : EIATTR_CUDA_API_VERSION
	.align		4
        /*0000*/ 	.byte	0x04, 0x37
        /*0002*/ 	.short	(.L_21 - .L_20)
.L_20:
        /*0004*/ 	.word	0x00000082


	//----- nvinfo : EIATTR_KPARAM_INFO
	.align		4
.L_21:
        /*0008*/ 	.byte	0x04, 0x17
        /*000a*/ 	.short	(.L_23 - .L_22)
.L_22:
        /*000c*/ 	.word	0x00000000
        /*0010*/ 	.short	0x0000
        /*0012*/ 	.short	0x0070
        /*0014*/ 	.byte	0x00, 0xf0, 0x01, 0x10


	//----- nvinfo : EIATTR_SPARSE_MMA_MASK
	.align		4
.L_23:
        /*0018*/ 	.byte	0x03, 0x50
        /*001a*/ 	.short	0x0000


	//----- nvinfo : EIATTR_MAXREG_COUNT
	.align		4
        /*001c*/ 	.byte	0x03, 0x1b
        /*001e*/ 	.short	0x00a8


	//----- nvinfo : EIATTR_NUM_BARRIERS
	.align		4
        /*0020*/ 	.byte	0x02, 0x4c
        /*0022*/ 	.byte	0x01
	.zero		1


	//----- nvinfo : EIATTR_EXTERNS
	.align		4
        /*0024*/ 	.byte	0x04, 0x0f
        /*0026*/ 	.short	(.L_25 - .L_24)


	//   ....[0]....
	.align		4
.L_24:
        /*0028*/ 	.word	index@(__assertfail)


	//----- nvinfo : EIATTR_MERCURY_ISA_VERSION
	.align		4
.L_25:
        /*002c*/ 	.byte	0x03, 0x5f
        /*002e*/ 	.short	0x0101


	//----- nvinfo : EIATTR_INT_WARP_WIDE_INSTR_OFFSETS
	.align		4
        /*0030*/ 	.byte	0x04, 0x31
        /*0032*/ 	.short	(.L_27 - .L_26)


	//   ....[0]....
.L_26:
        /*0034*/ 	.word	0x000003d0


	//   ....[1]....
        /*0038*/ 	.word	0x00000400


	//   ....[2]....
        /*003c*/ 	.word	0x000004e0


	//----- nvinfo : EIATTR_COOP_GROUP_MASK_REGIDS
	.align		4
.L_27:
        /*0040*/ 	.byte	0x04, 0x29
        /*0042*/ 	.short	(.L_29 - .L_28)


	//   ....[0]....
.L_28:
        /*0044*/ 	.word	0xffffffff


	//   ....[1]....
        /*0048*/ 	.word	0xffffffff


	//   ....[2]....
        /*004c*/ 	.word	0xffffffff


	//   ....[3]....
        /*0050*/ 	.word	0xffffffff


	//   ....[4]....
        /*0054*/ 	.word	0xffffffff


	//----- nvinfo : EIATTR_COOP_GROUP_INSTR_OFFSETS
	.align		4
.L_29:
        /*0058*/ 	.byte	0x04, 0x28
        /*005a*/ 	.short	(.L_31 - .L_30)


	//   ....[0]....
.L_30:
        /*005c*/ 	.word	0x00000060


	//   ....[1]....
        /*0060*/ 	.word	0x00000070


	//   ....[2]....
        /*0064*/ 	.word	0x00000130


	//   ....[3]....
        /*0068*/ 	.word	0x000002e0


	//   ....[4]....
        /*006c*/ 	.word	0x00000f90


	//----- nvinfo : EIATTR_REG_RECONFIG
	.align		4
.L_31:
        /*0070*/ 	.byte	0x01, 0x54
	.zero		2


	//----- nvinfo : EIATTR_SYSCALL_OFFSETS
	.align		4
        /*0074*/ 	.byte	0x04, 0x46
        /*0076*/ 	.short	(.L_33 - .L_32)


	//   ....[0]....
.L_32:
        /*0078*/ 	.word	0x00001150


	//----- nvinfo : EIATTR_MBARRIER_INSTR_OFFSETS
	.align		4
.L_33:
        /*007c*/ 	.byte	0x04, 0x39
        /*007e*/ 	.short	(.L_35 - .L_34)


	//   ....[0]....
.L_34:
        /*0080*/ 	.word	0x00000230
        /*0084*/ 	.word	0x000000ff
        /*0088*/ 	.word	0x00000000
        /*008c*/ 	.short	0x0100
        /*008e*/ 	.byte	0x08
	.zero		1


	//   ....[1]....
        /*0090*/ 	.word	0x00000240
        /*0094*/ 	.word	0x000000ff
        /*0098*/ 	.word	0x00000028
        /*009c*/ 	.short	0x0100
        /*009e*/ 	.byte	0x08
	.zero		1


	//   ....[2]....
        /*00a0*/ 	.word	0x00000250
        /*00a4*/ 	.word	0x000000ff
        /*00a8*/ 	.word	0x00000008
        /*00ac*/ 	.short	0x0100
        /*00ae*/ 	.byte	0x08
	.zero		1


	//   ....[3]....
        /*00b0*/ 	.word	0x00000260
        /*00b4*/ 	.word	0x000000ff
        /*00b8*/ 	.word	0x00000030
        /*00bc*/ 	.short	0x0100
        /*00be*/ 	.byte	0x08
	.zero		1


	//   ....[4]....
        /*00c0*/ 	.word	0x00000270
        /*00c4*/ 	.word	0x000000ff
        /*00c8*/ 	.word	0x00000010
        /*00cc*/ 	.short	0x0100
        /*00ce*/ 	.byte	0x08
	.zero		1


	//   ....[5]....
        /*00d0*/ 	.word	0x00000280
        /*00d4*/ 	.word	0x000000ff
        /*00d8*/ 	.word	0x00000038
        /*00dc*/ 	.short	0x0100
        /*00de*/ 	.byte	0x08
	.zero		1


	//   ....[6]....
        /*00e0*/ 	.word	0x00000290
        /*00e4*/ 	.word	0x000000ff
        /*00e8*/ 	.word	0x00000018
        /*00ec*/ 	.short	0x0100
        /*00ee*/ 	.byte	0x08
	.zero		1


	//   ....[7]....
        /*00f0*/ 	.word	0x000002a0
        /*00f4*/ 	.word	0x000000ff
        /*00f8*/ 	.word	0x00000040
        /*00fc*/ 	.short	0x0100
        /*00fe*/ 	.byte	0x08
	.zero		1


	//   ....[8]....
        /*0100*/ 	.word	0x000002b0
        /*0104*/ 	.word	0x000000ff
        /*0108*/ 	.word	0x00000020
        /*010c*/ 	.short	0x0100
        /*010e*/ 	.byte	0x08
	.zero		1


	//   ....[9]....
        /*0110*/ 	.word	0x000002c0
        /*0114*/ 	.word	0x000000ff
        /*0118*/ 	.word	0x00000048
        /*011c*/ 	.short	0x0100
        /*011e*/ 	.byte	0x08
	.zero		1


	//   ....[10]....
        /*0120*/ 	.word	0x00000550
        /*0124*/ 	.word	0x000000ff
        /*0128*/ 	.word	0x00000060
        /*012c*/ 	.short	0x0100
        /*012e*/ 	.byte	0x06
	.zero		1


	//   ....[11]....
        /*0130*/ 	.word	0x000005b0
        /*0134*/ 	.word	0x000000ff
        /*0138*/ 	.word	0x00000068
        /*013c*/ 	.short	0x0100
        /*013e*/ 	.byte	0x06
	.zero		1


	//   ....[12]....
        /*0140*/ 	.word	0x00001220
        /*0144*/ 	.word	0x00000003
        /*0148*/ 	.word	0x00000000
        /*014c*/ 	.short	0x010a
        /*014e*/ 	.byte	0x3f
	.zero		1


	//   ....[13]....
        /*0150*/ 	.word	0x00001260
        /*0154*/ 	.word	0x00000003
        /*0158*/ 	.word	0x00000000
        /*015c*/ 	.short	0x010a
        /*015e*/ 	.byte	0x3f
	.zero		1


	//   ....[14]....
        /*0160*/ 	.word	0x00001530
        /*0164*/ 	.word	0x00000005
        /*0168*/ 	.word	0x00000000
        /*016c*/ 	.short	0x010a
        /*016e*/ 	.byte	0x3f
	.zero		1


	//   ....[15]....
        /*0170*/ 	.word	0x00001570
        /*0174*/ 	.word	0x00000005
        /*0178*/ 	.word	0x00000000
        /*017c*/ 	.short	0x010a
        /*017e*/ 	.byte	0x3f
	.zero		1


	//   ....[16]....
        /*0180*/ 	.word	0x000016d0
        /*0184*/ 	.word	0x00000004
        /*0188*/ 	.word	0x00000000
        /*018c*/ 	.short	0x0101
        /*018e*/ 	.byte	0x3f
	.zero		1


	//   ....[17]....
        /*0190*/ 	.word	0x000018b0
        /*0194*/ 	.word	0x00000000
        /*0198*/ 	.word	0x00000000
        /*019c*/ 	.short	0x0101
        /*019e*/ 	.byte	0x3f
	.zero		1


	//   ....[18]....
        /*01a0*/ 	.word	0x00008e40
        /*01a4*/ 	.word	0x0000000e
        /*01a8*/ 	.word	0x00000028
        /*01ac*/ 	.short	0x010a
        /*01ae*/ 	.byte	0x3f
	.zero		1


	//   ....[19]....
        /*01b0*/ 	.word	0x000091c0
        /*01b4*/ 	.word	0x00000006
        /*01b8*/ 	.word	0x00000068
        /*01bc*/ 	.short	0x0101
        /*01be*/ 	.byte	0x3f
	.zero		1


	//   ....[20]....
        /*01c0*/ 	.word	0x000098f0
        /*01c4*/ 	.word	0x00000007
        /*01c8*/ 	.word	0x00000000
        /*01cc*/ 	.short	0x010a
        /*01ce*/ 	.byte	0x3f
	.zero		1


	//   ....[21]....
        /*01d0*/ 	.word	0x00009970
        /*01d4*/ 	.word	0x00000009
        /*01d8*/ 	.word	0x00000000
        /*01dc*/ 	.short	0x010a
        /*01de*/ 	.byte	0x3f
	.zero		1


	//   ....[22]....
        /*01e0*/ 	.word	0x00009a00
        /*01e4*/ 	.word	0x00000006
        /*01e8*/ 	.word	0x00000000
        /*01ec*/ 	.short	0x010a
        /*01ee*/ 	.byte	0x3f
	.zero		1


	//   ....[23]....
        /*01f0*/ 	.word	0x00009a90
        /*01f4*/ 	.word	0x00000009
        /*01f8*/ 	.word	0x00000000
        /*01fc*/ 	.short	0x010a
        /*01fe*/ 	.byte	0x3f
	.zero		1


	//   ....[24]....
        /*0200*/ 	.word	0x00009b20
        /*0204*/ 	.word	0x00000003
        /*0208*/ 	.word	0x00000000
        /*020c*/ 	.short	0x010a
        /*020e*/ 	.byte	0x3f
	.zero		1


	//   ....[25]....
        /*0210*/ 	.word	0x00009b80
        /*0214*/ 	.word	0x00000003
        /*0218*/ 	.word	0x00000000
        /*021c*/ 	.short	0x010a
        /*021e*/ 	.byte	0x3f
	.zero		1


	//   ....[26]....
        /*0220*/ 	.word	0x00009bd0
        /*0224*/ 	.word	0x00000005
        /*0228*/ 	.word	0x00000000
        /*022c*/ 	.short	0x010a
        /*022e*/ 	.byte	0x3f
	.zero		1


	//   ....[27]....
        /*0230*/ 	.word	0x00009ca0
        /*0234*/ 	.word	0x0000000e
        /*0238*/ 	.word	0x00000028
        /*023c*/ 	.short	0x010a
        /*023e*/ 	.byte	0x3f
	.zero		1


	//   ....[28]....
        /*0240*/ 	.word	0x00009d70
        /*0244*/ 	.word	0x00000007
        /*0248*/ 	.word	0x00000000
        /*024c*/ 	.short	0x010a
        /*024e*/ 	.byte	0x3f
	.zero		1


	//   ....[29]....
        /*0250*/ 	.word	0x00009dc0
        /*0254*/ 	.word	0x00000009
        /*0258*/ 	.word	0x00000000
        /*025c*/ 	.short	0x010a
        /*025e*/ 	.byte	0x3f
	.zero		1


	//   ....[30]....
        /*0260*/ 	.word	0x00009e10
        /*0264*/ 	.word	0x00000006
        /*0268*/ 	.word	0x00000000
        /*026c*/ 	.short	0x010a
        /*026e*/ 	.byte	0x3f
	.zero		1


	//   ....[31]....
        /*0270*/ 	.word	0x00009e60
        /*0274*/ 	.word	0x00000009
        /*0278*/ 	.word	0x00000000
        /*027c*/ 	.short	0x010a
        /*027e*/ 	.byte	0x3f
	.zero		1


	//----- nvinfo : EIATTR_NUM_MBARRIERS
	.align		4
.L_35:
        /*0280*/ 	.byte	0x03, 0x38
        /*0282*/ 	.short	0x000c


	//----- nvinfo : EIATTR_EXIT_INSTR_OFFSETS
	.align		4
        /*0284*/ 	.byte	0x04, 0x1c
        /*0286*/ 	.short	(.L_37 - .L_36)


	//   ....[0]....
.L_36:
        /*0288*/ 	.word	0x00000600


	//   ....[1]....
        /*028c*/ 	.word	0x00000ed0


	//   ....[2]....
        /*0290*/ 	.word	0x000084b0


	//   ....[3]....
        /*0294*/ 	.word	0x00008ae0


	//   ....[4]....
        /*0298*/ 	.word	0x00009b70


	//----- nvinfo : EIATTR_MAX_THREADS
	.align		4
.L_37:
        /*029c*/ 	.byte	0x04, 0x05
        /*029e*/ 	.short	(.L_39 - .L_38)
.L_38:
        /*02a0*/ 	.word	0x00000180
        /*02a4*/ 	.word	0x00000001
        /*02a8*/ 	.word	0x00000001


	//----- nvinfo : EIATTR_CRS_STACK_SIZE
	.align		4
.L_39:
        /*02ac*/ 	.byte	0x04, 0x1e
        /*02ae*/ 	.short	(.L_41 - .L_40)
.L_40:
        /*02b0*/ 	.word	0x00000000


	//----- nvinfo : EIATTR_CBANK_PARAM_SIZE
	.align		4
.L_41:
        /*02b4*/ 	.byte	0x03, 0x19
        /*02b6*/ 	.short	0x0470


	//----- nvinfo : EIATTR_PARAM_CBANK
	.align		4
        /*02b8*/ 	.byte	0x04, 0x0a
        /*02ba*/ 	.short	(.L_43 - .L_42)
	.align		4
.L_42:
        /*02bc*/ 	.word	index@(.nv.constant0._ZN7cutlass13device_kernelINS_4gemm6kernel13GemmUniversalIN4cute5tupleIJiiiiEEENS1_10collective13CollectiveMmaINS1_34MainloopSm90TmaGmmaWarpSpecializedILi5ENS5_IJNS4_1CILi1EEESB_SB_EEENS1_35KernelTmaWarpSpecializedCooperativeEEENS5_IJNSA_ILi128EEENSA_ILi256EEENSA_ILi64EEEEEEaNS5_IJlSB_lEEEaSJ_NS4_8TiledMMAINS4_8MMA_AtomIJNS4_4SM904GMMA27MMA_64x256x32_S32S8S8_SS_TNEEEENS4_6LayoutINS5_IJNSA_ILi2EEESB_SB_EEENS5_IJSB_NSA_ILi0EEEST_EEEEENS5_IJNS4_10UnderscoreESW_SW_EEEEENS4_13SM90_TMA_LOADENS4_14ComposedLayoutINS4_7SwizzleILi2ELi4ELi3EEENS4_18smem_ptr_flag_bitsILi8EEENSQ_INS5_IJNSA_ILi8EEESH_EEENS5_IJSH_SB_EEEEEEEvNS4_8identityESZ_S19_vS1A_EENS_8epilogue10collective6detail29Sm90TmaWarpSpecializedAdapterINS1D_15DefaultEpilogueIaSJ_SJ_NS1C_6thread17LinearCombinationIaLi1EiiLNS1H_9ScaleType4KindE0ELNS_15FloatRoundStyleE2EaEENS1_15EpilogueDefaultEEEEEvvEEEEvNT_6ParamsE)
        /*02c0*/ 	.short	0x0210
        /*02c2*/ 	.short	0x0470


	//----- nvinfo : EIATTR_SW_WAR
	.align		4
.L_43:
        /*02c4*/ 	.byte	0x04, 0x36
        /*02c6*/ 	.short	(.L_45 - .L_44)
.L_44:
        /*02c8*/ 	.word	0x00000008
.L_45:


//--------------------- .nv.callgraph             --------------------------
	.section	.nv.callgraph,"",@"SHT_CUDA_CALLGRAPH"
	.align	4
	.sectionentsize	8
	.align		4
        /*0000*/ 	.word	0x00000000
	.align		4
        /*0004*/ 	.word	0xffffffff
	.align		4
        /*0008*/ 	.word	index@(_ZN7cutlass13device_kernelINS_4gemm6kernel13GemmUniversalIN4cute5tupleIJiiiiEEENS1_10collective13CollectiveMmaINS1_34MainloopSm90TmaGmmaWarpSpecializedILi5ENS5_IJNS4_1CILi1EEESB_SB_EEENS1_35KernelTmaWarpSpecializedCooperativeEEENS5_IJNSA_ILi128EEENSA_ILi256EEENSA_ILi64EEEEEEaNS5_IJlSB_lEEEaSJ_NS4_8TiledMMAINS4_8MMA_AtomIJNS4_4SM904GMMA27MMA_64x256x32_S32S8S8_SS_TNEEEENS4_6LayoutINS5_IJNSA_ILi2EEESB_SB_EEENS5_IJSB_NSA_ILi0EEEST_EEEEENS5_IJNS4_10UnderscoreESW_SW_EEEEENS4_13SM90_TMA_LOADENS4_14ComposedLayoutINS4_7SwizzleILi2ELi4ELi3EEENS4_18smem_ptr_flag_bitsILi8EEENSQ_INS5_IJNSA_ILi8EEESH_EEENS5_IJSH_SB_EEEEEEEvNS4_8identityESZ_S19_vS1A_EENS_8epilogue10collective6detail29Sm90TmaWarpSpecializedAdapterINS1D_15DefaultEpilogueIaSJ_SJ_NS1C_6thread17LinearCombinationIaLi1EiiLNS1H_9ScaleType4KindE0ELNS_15FloatRoundStyleE2EaEENS1_15EpilogueDefaultEEEEEvvEEEEvNT_6ParamsE)
	.align		4
        /*000c*/ 	.word	index@(__assertfail)
	.align		4
        /*0010*/ 	.word	0x00000000
	.align		4
        /*0014*/ 	.word	0xfffffffe
	.align		4
        /*0018*/ 	.word	0x00000000
	.align		4
        /*001c*/ 	.word	0xfffffffd
	.align		4
        /*0020*/ 	.word	0x00000000
	.align		4
        /*0024*/ 	.word	0xfffffffc


//--------------------- .nv.constant4             --------------------------
	.section	.nv.constant4,"a",@progbits
	.align	8
	.align		8
.nv.constant4:
        /*0000*/ 	.dword	__assertfail
	.align		8
        /*0008*/ 	.dword	__unnamed_1
	.align		8
        /*0010*/ 	.dword	_ZN39_INTERNAL_1b3d3f8a_4_k_cu_08cfd96f_49544cuda3std3__45__cpo5beginE
	.align		8
        /*0018*/ 	.dword	_ZN39_INTERNAL_1b3d3f8a_4_k_cu_08cfd96f_49544cuda3std3__45__cpo3endE
	.align		8
        /*0020*/ 	.dword	_ZN39_INTERNAL_1b3d3f8a_4_k_cu_08cfd96f_49544cuda3std3__45__cpo6cbeginE
	.align		8
        /*0028*/ 	.dword	_ZN39_INTERNAL_1b3d3f8a_4_k_cu_08cfd96f_49544cuda3std3__45__cpo4cendE
	.align		8
        /*0030*/ 	.dword	_ZN39_INTERNAL_1b3d3f8a_4_k_cu_08cfd96f_49544cuda3std3__441_GLOBAL__N__1b3d3f8a_4_k_cu_08cfd96f_49546ignoreE
	.align		8
        /*0038*/ 	.dword	_ZN39_INTERNAL_1b3d3f8a_4_k_cu_08cfd96f_49544cuda3std3__419piecewise_constructE
	.align		8
        /*0040*/ 	.dword	_ZN39_INTERNAL_1b3d3f8a_4_k_cu_08cfd96f_49544cuda3std3__48in_placeE
	.align		8
        /*0048*/ 	.dword	_ZN39_INTERNAL_1b3d3f8a_4_k_cu_08cfd96f_49544cuda3std6ranges3__45__cpo4swapE
	.align		8
        /*0050*/ 	.dword	_ZN39_INTERNAL_1b3d3f8a_4_k_cu_08cfd96f_49544cuda3std6ranges3__45__cpo9iter_moveE
	.align		8
        /*0058*/ 	.dword	_ZN39_INTERNAL_1b3d3f8a_4_k_cu_08cfd96f_49544cute7productE
	.align		8
        /*0060*/ 	.dword	_ZN39_INTERNAL_1b3d3f8a_4_k_cu_08cfd96f_49544cute1_E
	.align		8
        /*0068*/ 	.dword	$str$22
	.align		8
        /*0070*/ 	.dword	$str$23


//--------------------- .text._ZN7cutlass13device_kernelINS_4gemm6kernel13GemmUniversalIN4cute5tupleIJiiiiEEENS1_10collective13CollectiveMmaINS1_34MainloopSm90TmaGmmaWarpSpecializedILi5ENS5_IJNS4_1CILi1EEESB_SB_EEENS1_35KernelTmaWarpSpecializedCooperativeEEENS5_IJNSA_ILi128EEENSA_ILi256EEENSA_ILi64EEEEEEaNS5_IJlSB_lEEEaSJ_NS4_8TiledMMAINS4_8MMA_AtomIJNS4_4SM904GMMA27MMA_64x256x32_S32S8S8_SS_TNEEEENS4_6LayoutINS5_IJNSA_ILi2EEESB_SB_EEENS5_IJSB_NSA_ILi0EEEST_EEEEENS5_IJNS4_10UnderscoreESW_SW_EEEEENS4_13SM90_TMA_LOADENS4_14ComposedLayoutINS4_7SwizzleILi2ELi4ELi3EEENS4_18smem_ptr_flag_bitsILi8EEENSQ_INS5_IJNSA_ILi8EEESH_EEENS5_IJSH_SB_EEEEEEEvNS4_8identityESZ_S19_vS1A_EENS_8epilogue10collective6detail29Sm90TmaWarpSpecializedAdapterINS1D_15DefaultEpilogueIaSJ_SJ_NS1C_6thread17LinearCombinationIaLi1EiiLNS1H_9ScaleType4KindE0ELNS_15FloatRoundStyleE2EaEENS1_15EpilogueDefaultEEEEEvvEEEEvNT_6ParamsE --------------------------
	.section	.text._ZN7cutlass13device_kernelINS_4gemm6kernel13GemmUniversalIN4cute5tupleIJiiiiEEENS1_10collective13CollectiveMmaINS1_34MainloopSm90TmaGmmaWarpSpecializedILi5ENS5_IJNS4_1CILi1EEESB_SB_EEENS1_35KernelTmaWarpSpecializedCooperativeEEENS5_IJNSA_ILi128EEENSA_ILi256EEENSA_ILi64EEEEEEaNS5_IJlSB_lEEEaSJ_NS4_8TiledMMAINS4_8MMA_AtomIJNS4_4SM904GMMA27MMA_64x256x32_S32S8S8_SS_TNEEEENS4_6LayoutINS5_IJNSA_ILi2EEESB_SB_EEENS5_IJSB_NSA_ILi0EEEST_EEEEENS5_IJNS4_10UnderscoreESW_SW_EEEEENS4_13SM90_TMA_LOADENS4_14ComposedLayoutINS4_7SwizzleILi2ELi4ELi3EEENS4_18smem_ptr_flag_bitsILi8EEENSQ_INS5_IJNSA_ILi8EEESH_EEENS5_IJSH_SB_EEEEEEEvNS4_8identityESZ_S19_vS1A_EENS_8epilogue10collective6detail29Sm90TmaWarpSpecializedAdapterINS1D_15DefaultEpilogueIaSJ_SJ_NS1C_6thread17LinearCombinationIaLi1EiiLNS1H_9ScaleType4KindE0ELNS_15FloatRoundStyleE2EaEENS1_15EpilogueDefaultEEEEEvvEEEEvNT_6ParamsE,"ax",@progbits
	.align	128
.text._ZN7cutlass13device_kernelINS_4gemm6kernel13GemmUniversalIN4cute5tupleIJiiiiEEENS1_10collective13CollectiveMmaINS1_34MainloopSm90TmaGmmaWarpSpecializedILi5ENS5_IJNS4_1CILi1EEESB_SB_EEENS1_35KernelTmaWarpSpecializedCooperativeEEENS5_IJNSA_ILi128EEENSA_ILi256EEENSA_ILi64EEEEEEaNS5_IJlSB_lEEEaSJ_NS4_8TiledMMAINS4_8MMA_AtomIJNS4_4SM904GMMA27MMA_64x256x32_S32S8S8_SS_TNEEEENS4_6LayoutINS5_IJNSA_ILi2EEESB_SB_EEENS5_IJSB_NSA_ILi0EEEST_EEEEENS5_IJNS4_10UnderscoreESW_SW_EEEEENS4_13SM90_TMA_LOADENS4_14ComposedLayoutINS4_7SwizzleILi2ELi4ELi3EEENS4_18smem_ptr_flag_bitsILi8EEENSQ_INS5_IJNSA_ILi8EEESH_EEENS5_IJSH_SB_EEEEEEEvNS4_8identityESZ_S19_vS1A_EENS_8epilogue10collective6detail29Sm90TmaWarpSpecializedAdapterINS1D_15DefaultEpilogueIaSJ_SJ_NS1C_6thread17LinearCombinationIaLi1EiiLNS1H_9ScaleType4KindE0ELNS_15FloatRoundStyleE2EaEENS1_15EpilogueDefaultEEEEEvvEEEEvNT_6ParamsE:
        .type           _ZN7cutlass13device_kernelINS_4gemm6kernel13GemmUniversalIN4cute5tupleIJiiiiEEENS1_10collective13CollectiveMmaINS1_34MainloopSm90TmaGmmaWarpSpecializedILi5ENS5_IJNS4_1CILi1EEESB_SB_EEENS1_35KernelTmaWarpSpecializedCooperativeEEENS5_IJNSA_ILi128EEENSA_ILi256EEENSA_ILi64EEEEEEaNS5_IJlSB_lEEEaSJ_NS4_8TiledMMAINS4_8MMA_AtomIJNS4_4SM904GMMA27MMA_64x256x32_S32S8S8_SS_TNEEEENS4_6LayoutINS5_IJNSA_ILi2EEESB_SB_EEENS5_IJSB_NSA_ILi0EEEST_EEEEENS5_IJNS4_10UnderscoreESW_SW_EEEEENS4_13SM90_TMA_LOADENS4_14ComposedLayoutINS4_7SwizzleILi2ELi4ELi3EEENS4_18smem_ptr_flag_bitsILi8EEENSQ_INS5_IJNSA_ILi8EEESH_EEENS5_IJSH_SB_EEEEEEEvNS4_8identityESZ_S19_vS1A_EENS_8epilogue10collective6detail29Sm90TmaWarpSpecializedAdapterINS1D_15DefaultEpilogueIaSJ_SJ_NS1C_6thread17LinearCombinationIaLi1EiiLNS1H_9ScaleType4KindE0ELNS_15FloatRoundStyleE2EaEENS1_15EpilogueDefaultEEEEEvvEEEEvNT_6ParamsE,@function
        .size           _ZN7cutlass13device_kernelINS_4gemm6kernel13GemmUniversalIN4cute5tupleIJiiiiEEENS1_10collective13CollectiveMmaINS1_34MainloopSm90TmaGmmaWarpSpecializedILi5ENS5_IJNS4_1CILi1EEESB_SB_EEENS1_35KernelTmaWarpSpecializedCooperativeEEENS5_IJNSA_ILi128EEENSA_ILi256EEENSA_ILi64EEEEEEaNS5_IJlSB_lEEEaSJ_NS4_8TiledMMAINS4_8MMA_AtomIJNS4_4SM904GMMA27MMA_64x256x32_S32S8S8_SS_TNEEEENS4_6LayoutINS5_IJNSA_ILi2EEESB_SB_EEENS5_IJSB_NSA_ILi0EEEST_EEEEENS5_IJNS4_10UnderscoreESW_SW_EEEEENS4_13SM90_TMA_LOADENS4_14ComposedLayoutINS4_7SwizzleILi2ELi4ELi3EEENS4_18smem_ptr_flag_bitsILi8EEENSQ_INS5_IJNSA_ILi8EEESH_EEENS5_IJSH_SB_EEEEEEEvNS4_8identityESZ_S19_vS1A_EENS_8epilogue10collective6detail29Sm90TmaWarpSpecializedAdapterINS1D_15DefaultEpilogueIaSJ_SJ_NS1C_6thread17LinearCombinationIaLi1EiiLNS1H_9ScaleType4KindE0ELNS_15FloatRoundStyleE2EaEENS1_15EpilogueDefaultEEEEEvvEEEEvNT_6ParamsE,(.L_x_328 - _ZN7cutlass13device_kernelINS_4gemm6kernel13GemmUniversalIN4cute5tupleIJiiiiEEENS1_10collective13CollectiveMmaINS1_34MainloopSm90TmaGmmaWarpSpecializedILi5ENS5_IJNS4_1CILi1EEESB_SB_EEENS1_35KernelTmaWarpSpecializedCooperativeEEENS5_IJNSA_ILi128EEENSA_ILi256EEENSA_ILi64EEEEEEaNS5_IJlSB_lEEEaSJ_NS4_8TiledMMAINS4_8MMA_AtomIJNS4_4SM904GMMA27MMA_64x256x32_S32S8S8_SS_TNEEEENS4_6LayoutINS5_IJNSA_ILi2EEESB_SB_EEENS5_IJSB_NSA_ILi0EEEST_EEEEENS5_IJNS4_10UnderscoreESW_SW_EEEEENS4_13SM90_TMA_LOADENS4_14ComposedLayoutINS4_7SwizzleILi2ELi4ELi3EEENS4_18smem_ptr_flag_bitsILi8EEENSQ_INS5_IJNSA_ILi8EEESH_EEENS5_IJSH_SB_EEEEEEEvNS4_8identityESZ_S19_vS1A_EENS_8epilogue10collective6detail29Sm90TmaWarpSpecializedAdapterINS1D_15DefaultEpilogueIaSJ_SJ_NS1C_6thread17LinearCombinationIaLi1EiiLNS1H_9ScaleType4KindE0ELNS_15FloatRoundStyleE2EaEENS1_15EpilogueDefaultEEEEEvvEEEEvNT_6ParamsE)
        .other          _ZN7cutlass13device_kernelINS_4gemm6kernel13GemmUniversalIN4cute5tupleIJiiiiEEENS1_10collective13CollectiveMmaINS1_34MainloopSm90TmaGmmaWarpSpecializedILi5ENS5_IJNS4_1CILi1EEESB_SB_EEENS1_35KernelTmaWarpSpecializedCooperativeEEENS5_IJNSA_ILi128EEENSA_ILi256EEENSA_ILi64EEEEEEaNS5_IJlSB_lEEEaSJ_NS4_8TiledMMAINS4_8MMA_AtomIJNS4_4SM904GMMA27MMA_64x256x32_S32S8S8_SS_TNEEEENS4_6LayoutINS5_IJNSA_ILi2EEESB_SB_EEENS5_IJSB_NSA_ILi0EEEST_EEEEENS5_IJNS4_10UnderscoreESW_SW_EEEEENS4_13SM90_TMA_LOADENS4_14ComposedLayoutINS4_7SwizzleILi2ELi4ELi3EEENS4_18smem_ptr_flag_bitsILi8EEENSQ_INS5_IJNSA_ILi8EEESH_EEENS5_IJSH_SB_EEEEEEEvNS4_8identityESZ_S19_vS1A_EENS_8epilogue10collective6detail29Sm90TmaWarpSpecializedAdapterINS1D_15DefaultEpilogueIaSJ_SJ_NS1C_6thread17LinearCombinationIaLi1EiiLNS1H_9ScaleType4KindE0ELNS_15FloatRoundStyleE2EaEENS1_15EpilogueDefaultEEEEEvvEEEEvNT_6ParamsE,@"STO_CUDA_ENTRY STV_DEFAULT"
_ZN7cutlass13device_kernelINS_4gemm6kernel13GemmUniversalIN4cute5tupleIJiiiiEEENS1_10collective13CollectiveMmaINS1_34MainloopSm90TmaGmmaWarpSpecializedILi5ENS5_IJNS4_1CILi1EEESB_SB_EEENS1_35KernelTmaWarpSpecializedCooperativeEEENS5_IJNSA_ILi128EEENSA_ILi256EEENSA_ILi64EEEEEEaNS5_IJlSB_lEEEaSJ_NS4_8TiledMMAINS4_8MMA_AtomIJNS4_4SM904GMMA27MMA_64x256x32_S32S8S8_SS_TNEEEENS4_6LayoutINS5_IJNSA_ILi2EEESB_SB_EEENS5_IJSB_NSA_ILi0EEEST_EEEEENS5_IJNS4_10UnderscoreESW_SW_EEEEENS4_13SM90_TMA_LOADENS4_14ComposedLayoutINS4_7SwizzleILi2ELi4ELi3EEENS4_18smem_ptr_flag_bitsILi8EEENSQ_INS5_IJNSA_ILi8EEESH_EEENS5_IJSH_SB_EEEEEEEvNS4_8identityESZ_S19_vS1A_EENS_8epilogue10collective6detail29Sm90TmaWarpSpecializedAdapterINS1D_15DefaultEpilogueIaSJ_SJ_NS1C_6thread17LinearCombinationIaLi1EiiLNS1H_9ScaleType4KindE0ELNS_15FloatRoundStyleE2EaEENS1_15EpilogueDefaultEEEEEvvEEEEvNT_6ParamsE:
[----:B------:R-:W0:Y:S01]  /*0000*/  LDC R1, c[0x0][0x28] ;  /* 0x00000a00ff017b82 */ /* 0x000e220000000800 */
[----:B------:R-:W1:Y:S01]  /*0010*/  S2R R18, SR_TID.X ;  /* 0x0000000000127919 */ /* 0x000e620000002100 */
[----:B------:R-:W-:Y:S01]  /*0020*/  ELECT P0, URZ, PT ;  /* 0x00000000003f782f */ /* 0x000fe20003800000 */
[----:B------:R-:W-:Y:S01]  /*0030*/  BSSY B0, `(.L_x_0) ;  /* 0x000000f000007945 */ /* 0x000fe20003800000 */
[--C-:B-1----:R-:W-:Y:S02]  /*0040*/  SHF.R.U32.HI R0, RZ, 0x5, R18.reuse ;  /* 0x00000005ff007819 */ /* 0x102fe40000011612 */
[----:B------:R-:W-:-:S03]  /*0050*/  SHF.R.U32.HI R2, RZ, 0x7, R18 ;  /* 0x00000007ff027819 */ /* 0x000fc60000011612 */
[----:B------:R-:W1:Y:S04]  /*0060*/  SHFL.IDX PT, R5, R0, RZ, 0x1f ;  /* 0x00001fff00057589 */ /* 0x000e6800000e0000 */
[----:B------:R2:W3:Y:S01]  /*0070*/  SHFL.IDX PT, R8, R2, RZ, 0x1f ;  /* 0x00001fff02087589 */ /* 0x0004e200000e0000 */
[----:B-1----:R-:W-:-:S13]  /*0080*/  ISETP.NE.OR P0, PT, R5, RZ, !P0 ;  /* 0x000000ff0500720c */ /* 0x002fda0004705670 */
[----:B0-23--:R-:W-:Y:S05]  /*0090*/  @P0 BRA `(.L_x_1) ;  /* 0x0000000000200947 */ /* 0x00dfea0003800000 */
[----:B------:R-:W-:Y:S02]  /*00a0*/  ULDC.64 UR4, c[0x0][0x198] ;  /* 0x0000660000047ab9 */ /* 0x000fe40000000a00 */
[----:B------:R-:W-:Y:S02]  /*00b0*/  UIADD3 UR6, UP0, UR4, 0xf0, URZ ;  /* 0x000000f004067890 */ /* 0x000fe4000ff1e03f */
[----:B------:R-:W-:Y:S02]  /*00c0*/  UIADD3 UR4, UP1, UR4, 0x1f0, URZ ;  /* 0x000001f004047890 */ /* 0x000fe4000ff3e03f */
[----:B------:R-:W-:Y:S02]  /*00d0*/  UIADD3.X UR7, URZ, UR5, URZ, UP0, !UPT ;  /* 0x000000053f077290 */ /* 0x000fe400087fe43f */
[----:B------:R-:W-:-:S07]  /*00e0*/  UIADD3.X UR5, URZ, UR5, URZ, UP1, !UPT ;  /* 0x000000053f057290 */ /* 0x000fce0008ffe43f */
[----:B------:R0:W-:Y:S02]  /*00f0*/  UTMACCTL.PF [UR6] ;  /* 0x00000000060079b9 */ /* 0x0001e40008040000 */
[----:B------:R0:W-:Y:S02]  /*0100*/  UTMACCTL.PF [UR4] ;  /* 0x00000000040079b9 */ /* 0x0001e40008040000 */
[----:B0-----:R-:W-:Y:S01]  /*0110*/  NOP ;  /* 0x0000000000007918 */ /* 0x001fe20000000000 */
.L_x_1:
[----:B------:R-:W-:Y:S05]  /*0120*/  BSYNC B0 ;  /* 0x0000000000007941 */ /* 0x000fea0003800000 */
.L_x_0:
[----:B------:R-:W0:Y:S02]  /*0130*/  SHFL.IDX PT, R2, R0, RZ, 0x1f ;  /* 0x00001fff00027589 */ /* 0x000e2400000e0000 */
[----:B0-----:R-:W-:-:S13]  /*0140*/  ISETP.NE.AND P0, PT, R2, RZ, PT ;  /* 0x000000ff0200720c */ /* 0x001fda0003f05270 */
[----:B------:R-:W-:Y:S05]  /*0150*/  @P0 BRA `(.L_x_2) ;  /* 0x0000000000600947 */ /* 0x000fea0003800000 */
[----:B------:R-:W0:Y:S01]  /*0160*/  S2UR UR8, SR_CgaCtaId ;  /* 0x00000000000879c3 */ /* 0x000e220000008800 */
[----:B------:R-:W-:Y:S01]  /*0170*/  UMOV UR4, 0x400 ;  /* 0x0000040000047882 */ /* 0x000fe20000000000 */
[----:B------:R-:W-:Y:S01]  /*0180*/  UMOV UR5, 0x1 ;  /* 0x0000000100057882 */ /* 0x000fe20000000000 */
[----:B------:R-:W-:Y:S01]  /*0190*/  UMOV UR6, 0x100 ;  /* 0x0000010000067882 */ /* 0x000fe20000000000 */
[----:B------:R-:W-:Y:S01]  /*01a0*/  ELECT P0, URZ, PT ;  /* 0x00000000003f782f */ /* 0x000fe20003800000 */
[----:B------:R-:W-:-:S04]  /*01b0*/  UIADD3 UR6, -UR6, 0x100000, URZ ;  /* 0x0010000006067890 */ /* 0x000fc8000fffe13f */
[----:B------:R-:W-:Y:S02]  /*01c0*/  USHF.L.U32 UR7, UR6, 0xb, URZ ;  /* 0x0000000b06077899 */ /* 0x000fe4000800063f */
[----:B------:R-:W-:Y:S02]  /*01d0*/  USHF.L.U32 UR6, UR6, 0x1, URZ ;  /* 0x0000000106067899 */ /* 0x000fe4000800063f */
[----:B0-----:R-:W-:Y:S02]  /*01e0*/  ULEA UR8, UR8, UR4, 0x18 ;  /* 0x0000000408087291 */ /* 0x001fe4000f8ec03f */
[----:B------:R-:W-:-:S04]  /*01f0*/  UIADD3 UR4, -UR5, 0x100000, URZ ;  /* 0x0010000005047890 */ /* 0x000fc8000fffe13f */
[----:B------:R-:W-:Y:S02]  /*0200*/  USHF.L.U32 UR5, UR4, 0xb, URZ ;  /* 0x0000000b04057899 */ /* 0x000fe4000800063f */
[----:B------:R-:W-:Y:S01]  /*0210*/  USHF.L.U32 UR4, UR4, 0x1, URZ ;  /* 0x0000000104047899 */ /* 0x000fe2000800063f */
[----:B------:R-:W0:Y:S11]  /*0220*/  FENCE.VIEW.ASYNC.S ;  /* 0x00000000000073c6 */ /* 0x000e360000000000 */
[----:B0-----:R0:W1:Y:S01]  /*0230*/  SYNCS.EXCH.64 URZ, [UR8], UR4 ;  /* 0x00000004083f75b2 */ /* 0x0010620008000100 */
[----:B------:R0:W2:Y:S01]  /*0240*/  SYNCS.EXCH.64 URZ, [UR8+0x28], UR6 ;  /* 0x00002806083f75b2 */ /* 0x0000a20008000100 */
[----:B------:R0:W3:Y:S01]  /*0250*/  SYNCS.EXCH.64 URZ, [UR8+0x8], UR4 ;  /* 0x00000804083f75b2 */ /* 0x0000e20008000100 */
[----:B------:R0:W4:Y:S01]  /*0260*/  SYNCS.EXCH.64 URZ, [UR8+0x30], UR6 ;  /* 0x00003006083f75b2 */ /* 0x0001220008000100 */
[----:B------:R0:W0:Y:S01]  /*0270*/  SYNCS.EXCH.64 URZ, [UR8+0x10], UR4 ;  /* 0x00001004083f75b2 */ /* 0x0000220008000100 */
[----:B------:R0:W0:Y:S01]  /*0280*/  SYNCS.EXCH.64 URZ, [UR8+0x38], UR6 ;  /* 0x00003806083f75b2 */ /* 0x0000220008000100 */
[----:B------:R0:W0:Y:S01]  /*0290*/  SYNCS.EXCH.64 URZ, [UR8+0x18], UR4 ;  /* 0x00001804083f75b2 */ /* 0x0000220008000100 */
[----:B------:R0:W0:Y:S01]  /*02a0*/  SYNCS.EXCH.64 URZ, [UR8+0x40], UR6 ;  /* 0x00004006083f75b2 */ /* 0x0000220008000100 */
[----:B------:R0:W0:Y:S01]  /*02b0*/  SYNCS.EXCH.64 URZ, [UR8+0x20], UR4 ;  /* 0x00002004083f75b2 */ /* 0x0000220008000100 */
[----:B------:R0:W0:Y:S01]  /*02c0*/  SYNCS.EXCH.64 URZ, [UR8+0x48], UR6 ;  /* 0x00004806083f75b2 */ /* 0x0000220008000100 */
[----:B------:R-:W-:Y:S01]  /*02d0*/  NOP ;  /* 0x0000000000007918 */ /* 0x000fe20000000000 */
.L_x_2:
[----:B------:R-:W5:Y:S01]  /*02e0*/  SHFL.IDX PT, R0, R0, RZ, 0x1f ;  /* 0x00001fff00007589 */ /* 0x000f6200000e0000 */
[----:B------:R-:W-:Y:S01]  /*02f0*/  ELECT P0, URZ, PT ;  /* 0x00000000003f782f */ /* 0x000fe20003800000 */
[----:B------:R-:W1:Y:S01]  /*0300*/  LDC R2, c[0x0][0x65c] ;  /* 0x00019700ff027b82 */ /* 0x000e620000000800 */
[----:B------:R-:W-:Y:S01]  /*0310*/  SHF.R.S32.HI R6, RZ, 0x1f, R5 ;  /* 0x0000001fff067819 */ /* 0x000fe20000011405 */
[----:B------:R-:W2:Y:S01]  /*0320*/  S2R R3, SR_CTAID.Y ;  /* 0x0000000000037919 */ /* 0x000ea20000002600 */
[----:B0-----:R-:W-:Y:S01]  /*0330*/  UMOV UR4, 0x20 ;  /* 0x0000002000047882 */ /* 0x001fe20000000000 */
[----:B------:R-:W-:Y:S01]  /*0340*/  ISETP.NE.AND P2, PT, R8, RZ, PT ;  /* 0x000000ff0800720c */ /* 0x000fe20003f45270 */
[----:B------:R-:W-:Y:S01]  /*0350*/  NOP ;  /* 0x0000000000007918 */ /* 0x000fe20000000000 */
[----:B------:R-:W0:Y:S01]  /*0360*/  S2R R4, SR_CTAID.X ;  /* 0x0000000000047919 */ /* 0x000e220000002500 */
[----:B------:R-:W-:Y:S01]  /*0370*/  LEA.HI R6, R6, R5, RZ, 0x2 ;  /* 0x0000000506067211 */ /* 0x000fe200078f10ff */
[----:B------:R-:W-:Y:S01]  /*0380*/  NOP ;  /* 0x0000000000007918 */ /* 0x000fe20000000000 */
[----:B-----5:R-:W-:-:S02]  /*0390*/  ISETP.NE.OR P0, PT, R0, RZ, !P0 ;  /* 0x000000ff0000720c */ /* 0x020fc40004705670 */
[----:B-1----:R-:W-:-:S04]  /*03a0*/  ISETP.NE.AND P3, PT, R2, 0x1, PT ;  /* 0x000000010200780c */ /* 0x002fc80003f65270 */
[----:B------:R-:W-:Y:S02]  /*03b0*/  P2R R0, PR, RZ, 0x8 ;  /* 0x00000008ff007803 */ /* 0x000fe40000000000 */
[----:B------:R-:W-:-:S05]  /*03c0*/  LOP3.LUT R0, R6, 0xfffffffc, RZ, 0xc0, !PT ;  /* 0xfffffffc06007812 */ /* 0x000fca00078ec0ff */
[----:B------:R-:W-:Y:S01]  /*03d0*/  VOTEU.ALL UP0, P0 ;  /* 0x00000000003f7886 */ /* 0x000fe20000000000 */
[----:B------:R-:W-:Y:S01]  /*03e0*/  IMAD.IADD R0, R5, 0x1, -R0 ;  /* 0x0000000105007824 */ /* 0x000fe200078e0a00 */
[----:B------:R-:W0:Y:S01]  /*03f0*/  @P3 LDC R17, c[0x0][0x10] ;  /* 0x00000400ff113b82 */ /* 0x000e220000000800 */
[----:B------:R-:W-:Y:S01]  /*0400*/  VOTEU.ALL UP1, P0 ;  /* 0x00000000003f7886 */ /* 0x000fe20000020000 */
[----:B--2---:R-:W-:Y:S01]  /*0410*/  @P3 IMAD.MOV.U32 R6, RZ, RZ, R3 ;  /* 0x000000ffff063224 */ /* 0x004fe200078e0003 */
[----:B------:R-:W-:Y:S01]  /*0420*/  @!UP0 UMOV UR6, 0x400 ;  /* 0x0000040000068882 */ /* 0x000fe20000000000 */
[----:B------:R-:W-:-:S04]  /*0430*/  @!UP0 UIADD3 UR4, -UR4, 0x100000, URZ ;  /* 0x0010000004048890 */ /* 0x000fc8000fffe13f */
[----:B------:R-:W-:Y:S02]  /*0440*/  @!UP0 USHF.L.U32 UR5, UR4, 0xb, URZ ;  /* 0x0000000b04058899 */ /* 0x000fe4000800063f */
[----:B------:R-:W-:Y:S01]  /*0450*/  @!UP0 USHF.L.U32 UR4, UR4, 0x1, URZ ;  /* 0x0000000104048899 */ /* 0x000fe2000800063f */
[----:B------:R-:W-:Y:S02]  /*0460*/  @P3 IMAD.MOV.U32 R7, RZ, RZ, RZ ;  /* 0x000000ffff073224 */ /* 0x000fe400078e00ff */
[----:B------:R-:W-:Y:S01]  /*0470*/  IMAD.MOV.U32 R5, RZ, RZ, RZ ;  /* 0x000000ffff057224 */ /* 0x000fe200078e00ff */
[----:B------:R-:W1:Y:S01]  /*0480*/  @!UP0 S2UR UR7, SR_CgaCtaId ;  /* 0x00000000000789c3 */ /* 0x000e620000008800 */
[----:B------:R-:W-:-:S07]  /*0490*/  @P3 IMAD.MOV.U32 R11, RZ, RZ, RZ ;  /* 0x000000ffff0b3224 */ /* 0x000fce00078e00ff */
[----:B------:R-:W2:Y:S01]  /*04a0*/  @!P3 LDC R9, c[0x0][0xc] ;  /* 0x00000300ff09bb82 */ /* 0x000ea20000000800 */
[----:B0-----:R-:W-:-:S04]  /*04b0*/  @P3 IMAD.WIDE.U32 R16, R4, R17, R6 ;  /* 0x0000001104103225 */ /* 0x001fc800078e0006 */
[----:B------:R-:W-:Y:S01]  /*04c0*/  @P3 IMAD.IADD R17, R17, 0x1, R11 ;  /* 0x0000000111113824 */ /* 0x000fe200078e020b */
[----:B-1----:R-:W-:Y:S01]  /*04d0*/  @!UP0 ULEA UR6, UR7, UR6, 0x18 ;  /* 0x0000000607068291 */ /* 0x002fe2000f8ec03f */
[----:B------:R-:W-:Y:S01]  /*04e0*/  VOTEU.ALL UP0, P0 ;  /* 0x00000000003f7886 */ /* 0x000fe20000000000 */
[----:B------:R-:W-:-:S04]  /*04f0*/  ISETP.NE.AND P0, PT, R0, 0x3, PT ;  /* 0x000000030000780c */ /* 0x000fc80003f05270 */
[----:B------:R-:W-:Y:S01]  /*0500*/  ISETP.EQ.OR P0, PT, R0, RZ, !P0 ;  /* 0x000000ff0000720c */ /* 0x000fe20004702670 */
[----:B--2---:R-:W-:-:S03]  /*0510*/  @!P3 IMAD.WIDE.U32 R6, R9, R3, R4 ;  /* 0x000000030906b225 */ /* 0x004fc600078e0004 */
[C---:B------:R-:W-:Y:S01]  /*0520*/  ISETP.EQ.AND P0, PT, R8.reuse, RZ, P0 ;  /* 0x000000ff0800720c */ /* 0x040fe20000702270 */
[----:B------:R-:W-:Y:S01]  /*0530*/  VIADD R8, R8, 0xffffffff ;  /* 0xffffffff08087836 */ /* 0x000fe20000000000 */
[----:B------:R-:W0:Y:S02]  /*0540*/  FENCE.VIEW.ASYNC.S ;  /* 0x00000000000073c6 */ /* 0x000e240000000000 */
[----:B0-----:R0:W3:Y:S01]  /*0550*/  @!UP0 SYNCS.EXCH.64 URZ, [UR6+0x60], UR4 ;  /* 0x00006004063f85b2 */ /* 0x0010e20008000100 */
[----:B------:R-:W-:Y:S01]  /*0560*/  @!P3 IMAD.MOV.U32 R16, RZ, RZ, R6 ;  /* 0x000000ffff10b224 */ /* 0x000fe200078e0006 */
[----:B------:R-:W-:Y:S01]  /*0570*/  SEL R19, RZ, 0x1, !P0 ;  /* 0x00000001ff137807 */ /* 0x000fe20004000000 */
[----:B------:R-:W-:Y:S01]  /*0580*/  @!P3 IMAD.MOV.U32 R17, RZ, RZ, R7 ;  /* 0x000000ffff11b224 */ /* 0x000fe200078e0007 */
[----:B------:R-:W-:-:S04]  /*0590*/  ISETP.GE.U32.AND P1, PT, R8, 0x2, PT ;  /* 0x000000020800780c */ /* 0x000fc80003f26070 */
[----:B------:R-:W-:Y:S01]  /*05a0*/  SEL R19, R19, 0x2, P1 ;  /* 0x0000000213137807 */ /* 0x000fe20000800000 */
[----:B------:R0:W3:Y:S01]  /*05b0*/  @!UP1 SYNCS.EXCH.64 URZ, [UR6+0x68], UR4 ;  /* 0x00006804063f95b2 */ /* 0x0000e20008000100 */
[----:B------:R-:W-:Y:S01]  /*05c0*/  NOP ;  /* 0x0000000000007918 */ /* 0x000fe20000000000 */
[----:B---34-:R-:W-:Y:S06]  /*05d0*/  BAR.SYNC.DEFER_BLOCKING 0x0 ;  /* 0x0000000000007b1d */ /* 0x018fec0000010000 */
[----:B------:R-:W-:Y:S05]  /*05e0*/  @!P2 BRA `(.L_x_3) ;  /* 0x0000007c00b4a947 */ /* 0x000fea0003800000 */
[----:B------:R-:W-:-:S13]  /*05f0*/  ISETP.GT.U32.AND P0, PT, R8, 0x1, PT ;  /* 0x000000010800780c */ /* 0x000fda0003f04070 */
[----:B0-----:R-:W-:Y:S05]  /*0600*/  @P0 EXIT ;  /* 0x000000000000094d */ /* 0x001fea0003800000 */
[----:B------:R-:W-:Y:S01]  /*0610*/  ULDC.64 UR4, c[0x0][0x650] ;  /* 0x0001940000047ab9 */ /* 0x000fe20000000a00 */
[----:B------:R-:W-:Y:S01]  /*0620*/  PRMT R0, RZ, 0x7610, R0 ;  /* 0x00007610ff007816 */ /* 0x000fe20000000000 */
[----:B------:R-:W-:Y:S01]  /*0630*/  IMAD.MOV.U32 R152, RZ, RZ, -0x1 ;  /* 0xffffffffff987424 */ /* 0x000fe200078e00ff */
[----:B------:R-:W-:Y:S01]  /*0640*/  ISETP.GE.U32.AND P0, PT, R16, UR4, PT ;  /* 0x0000000410007c0c */ /* 0x000fe2000bf06070 */
[----:B------:R-:W-:Y:S02]  /*0650*/  IMAD.MOV.U32 R23, RZ, RZ, -0x1 ;  /* 0xffffffffff177424 */ /* 0x000fe400078e00ff */
[----:B------:R-:W-:Y:S01]  /*0660*/  IMAD.MOV.U32 R22, RZ, RZ, -0x1 ;  /* 0xffffffffff167424 */ /* 0x000fe200078e00ff */
[----:B------:R-:W-:-:S13]  /*0670*/  ISETP.GE.U32.AND.EX P0, PT, R17, UR5, PT, P0 ;  /* 0x0000000511007c0c */ /* 0x000fda000bf06100 */
[----:B------:R-:W-:Y:S05]  /*0680*/  @P0 BRA `(.L_x_4) ;  /* 0x0000000400580947 */ /* 0x000fea0003800000 */
[----:B------:R-:W0:Y:S01]  /*0690*/  LDC.64 R14, c[0x0][0x628] ;  /* 0x00018a00ff0e7b82 */ /* 0x000e220000000a00 */
[----:B------:R-:W-:Y:S02]  /*06a0*/  IMAD.MOV.U32 R6, RZ, RZ, R16 ;  /* 0x000000ffff067224 */ /* 0x000fe400078e0010 */
[----:B------:R-:W-:-:S05]  /*06b0*/  IMAD.MOV.U32 R7, RZ, RZ, R17 ;  /* 0x000000ffff077224 */ /* 0x000fca00078e0011 */
[----:B------:R-:W1:Y:S08]  /*06c0*/  LDC R0, c[0x0][0x630] ;  /* 0x00018c00ff007b82 */ /* 0x000e700000000800 */
[----:B------:R-:W2:Y:S01]  /*06d0*/  LDC.64 R20, c[0x0][0x620] ;  /* 0x00018800ff147b82 */ /* 0x000ea20000000a00 */
[----:B0-----:R-:W-:-:S04]  /*06e0*/  ISETP.NE.U32.AND P0, PT, R14, RZ, PT ;  /* 0x000000ff0e00720c */ /* 0x001fc80003f05070 */
[----:B------:R-:W-:-:S13]  /*06f0*/  ISETP.NE.AND.EX P0, PT, R15, RZ, PT, P0 ;  /* 0x000000ff0f00720c */ /* 0x000fda0003f05300 */
[----:B-12---:R-:W-:Y:S05]  /*0700*/  @!P0 BRA `(.L_x_5) ;  /* 0x0000000000288947 */ /* 0x006fea0003800000 */
[----:B------:R-:W0:Y:S02]  /*0710*/  LDC R11, c[0x0][0x634] ;  /* 0x00018d00ff0b7b82 */ /* 0x000e240000000800 */
[----:B0-----:R-:W-:-:S05]  /*0720*/  IADD3 R11, P0, R16, R11, RZ ;  /* 0x0000000b100b7210 */ /* 0x001fca0007f1e0ff */
[----:B------:R-:W-:-:S04]  /*0730*/  IMAD.X R13, RZ, RZ, R17, P0 ;  /* 0x000000ffff0d7224 */ /* 0x000fc800000e0611 */
[----:B------:R-:W-:-:S04]  /*0740*/  IMAD.WIDE.U32 R6, R13, R14, RZ ;  /* 0x0000000e0d067225 */ /* 0x000fc800078e00ff */
[----:B------:R-:W-:-:S04]  /*0750*/  IMAD.WIDE.U32 R8, P0, R11, R15, R6 ;  /* 0x0000000f0b087225 */ /* 0x000fc80007800006 */
[----:B------:R-:W-:-:S04]  /*0760*/  IMAD.WIDE.U32 R6, R11, R14, RZ ;  /* 0x0000000e0b067225 */ /* 0x000fc800078e00ff */
[----:B------:R-:W-:Y:S01]  /*0770*/  IMAD.X R11, RZ, RZ, RZ, P0 ;  /* 0x000000ffff0b7224 */ /* 0x000fe200000e06ff */
[----:B------:R-:W-:Y:S01]  /*0780*/  IADD3 RZ, P0, R7, R8, RZ ;  /* 0x0000000807ff7210 */ /* 0x000fe20007f1e0ff */
[----:B------:R-:W-:-:S04]  /*0790*/  IMAD.MOV.U32 R10, RZ, RZ, R9 ;  /* 0x000000ffff0a7224 */ /* 0x000fc800078e0009 */
[----:B------:R-:W-:-:S08]  /*07a0*/  IMAD.WIDE.U32.X R6, R13, R15, R10, P0 ;  /* 0x0000000f0d067225 */ /* 0x000fd000000e040a */
.L_x_5:
[-CC-:B------:R-:W-:Y:S01]  /*07b0*/  SHF.R.U64 R25, R6, R0.reuse, R7.reuse ;  /* 0x0000000006197219 */ /* 0x180fe20000001207 */
[----:B------:R-:W0:Y:S01]  /*07c0*/  LDC R10, c[0x0][0x618] ;  /* 0x00018600ff0a7b82 */ /* 0x000e220000000800 */
[----:B------:R-:W-:Y:S01]  /*07d0*/  SHF.R.U32.HI R5, RZ, R0, R7 ;  /* 0x00000000ff057219 */ /* 0x000fe20000011607 */
[----:B------:R-:W-:Y:S01]  /*07e0*/  ULDC UR4, c[0x0][0x150] ;  /* 0x0000540000047ab9 */ /* 0x000fe20000000800 */
[----:B------:R-:W-:Y:S02]  /*07f0*/  IADD3 R9, P0, RZ, -R25, RZ ;  /* 0x80000019ff097210 */ /* 0x000fe40007f1e0ff */
[----:B------:R-:W-:-:S03]  /*0800*/  I2FP.F32.U32 R0, R4 ;  /* 0x0000000400007245 */ /* 0x000fc60000201000 */
[----:B------:R-:W1:Y:S01]  /*0810*/  LDC.64 R26, c[0x0][0x640] ;  /* 0x00019000ff1a7b82 */ /* 0x000e620000000a00 */
[----:B------:R-:W-:Y:S02]  /*0820*/  IMAD.X R11, RZ, RZ, ~R5, P0 ;  /* 0x000000ffff0b7224 */ /* 0x000fe400000e0e05 */
[----:B------:R-:W-:Y:S01]  /*0830*/  FMUL R0, R0, UR4 ;  /* 0x0000000400007c20 */ /* 0x000fe20008400000 */
[----:B------:R-:W-:Y:S01]  /*0840*/  IMAD.WIDE.U32 R6, R9, R20, R16 ;  /* 0x0000001409067225 */ /* 0x000fe200078e0010 */
[----:B------:R-:W-:-:S03]  /*0850*/  ULDC UR4, c[0x0][0x154] ;  /* 0x0000550000047ab9 */ /* 0x000fc60000000800 */
[----:B------:R-:W-:Y:S01]  /*0860*/  IMAD R8, R11, R20, RZ ;  /* 0x000000140b087224 */ /* 0x000fe200078e02ff */
[----:B------:R-:W2:Y:S01]  /*0870*/  LDC R5, c[0x0][0x144] ;  /* 0x00005100ff057b82 */ /* 0x000ea20000000800 */
[----:B------:R-:W3:Y:S02]  /*0880*/  F2I.U32.TRUNC.NTZ R0, R0 ;  /* 0x0000000000007305 */ /* 0x000ee4000020f000 */
[----:B------:R-:W-:-:S04]  /*0890*/  IMAD R9, R9, R21, R8 ;  /* 0x0000001509097224 */ /* 0x000fc800078e0208 */
[----:B------:R-:W-:Y:S01]  /*08a0*/  IMAD.IADD R7, R7, 0x1, R9 ;  /* 0x0000000107077824 */ /* 0x000fe200078e0209 */
[----:B------:R-:W4:Y:S01]  /*08b0*/  LDC R12, c[0x0][0x608] ;  /* 0x00018200ff0c7b82 */ /* 0x000f220000000800 */
[----:B------:R-:W-:-:S03]  /*08c0*/  IMAD.MOV.U32 R9, RZ, RZ, -0x1 ;  /* 0xffffffffff097424 */ /* 0x000fc600078e00ff */
[-CC-:B0-----:R-:W-:Y:S02]  /*08d0*/  SHF.R.U64 R20, R6, R10.reuse, R7.reuse ;  /* 0x0000000a06147219 */ /* 0x181fe40000001207 */
[----:B------:R-:W-:Y:S02]  /*08e0*/  I2FP.F32.U32 R6, R3 ;  /* 0x0000000300067245 */ /* 0x000fe40000201000 */
[----:B------:R-:W0:Y:S01]  /*08f0*/  LDC R24, c[0x0][0x658] ;  /* 0x00019600ff187b82 */ /* 0x000e220000000800 */
[----:B-1----:R-:W-:Y:S01]  /*0900*/  ISETP.NE.U32.AND P0, PT, R26, RZ, PT ;  /* 0x000000ff1a00720c */ /* 0x002fe20003f05070 */
[----:B---3--:R-:W-:Y:S01]  /*0910*/  IMAD.MOV R8, RZ, RZ, -R0 ;  /* 0x000000ffff087224 */ /* 0x008fe200078e0a00 */
[----:B------:R-:W-:Y:S01]  /*0920*/  SHF.R.U32.HI R7, RZ, R10, R7 ;  /* 0x0000000aff077219 */ /* 0x000fe20000011607 */
[----:B------:R-:W-:Y:S01]  /*0930*/  FMUL R6, R6, UR4 ;  /* 0x0000000406067c20 */ /* 0x000fe20008400000 */
[----:B------:R-:W-:-:S03]  /*0940*/  ISETP.NE.AND.EX P0, PT, R27, RZ, PT, P0 ;  /* 0x000000ff1b00720c */ /* 0x000fc60003f05300 */
[----:B------:R-:W1:Y:S01]  /*0950*/  LDC R14, c[0x0][0x148] ;  /* 0x00005200ff0e7b82 */ /* 0x000e620000000800 */
[----:B--2---:R-:W-:-:S07]  /*0960*/  IMAD R0, R5, R8, R4 ;  /* 0x0000000805007224 */ /* 0x004fce00078e0204 */
[----:B------:R-:W2:Y:S01]  /*0970*/  LDC R22, c[0x0][0x600] ;  /* 0x00018000ff167b82 */ /* 0x000ea20000000800 */
[-CC-:B----4-:R-:W-:Y:S02]  /*0980*/  SHF.R.U64 R28, R20, R12.reuse, R7.reuse ;  /* 0x0000000c141c7219 */ /* 0x190fe40000001207 */
[----:B------:R-:W-:Y:S01]  /*0990*/  SHF.R.U32.HI R5, RZ, R12, R7 ;  /* 0x0000000cff057219 */ /* 0x000fe20000011607 */
[----:B------:R-:W-:Y:S01]  /*09a0*/  IMAD.MOV.U32 R7, RZ, RZ, 0x1 ;  /* 0x00000001ff077424 */ /* 0x000fe200078e00ff */
[----:B------:R3:W4:Y:S03]  /*09b0*/  F2I.U32.TRUNC.NTZ R12, R6 ;  /* 0x00000006000c7305 */ /* 0x000726000020f000 */
[----:B------:R-:W1:Y:S01]  /*09c0*/  LDC R15, c[0x0][0x648] ;  /* 0x00019200ff0f7b82 */ /* 0x000e620000000800 */
[-C--:B0-----:R-:W-:Y:S02]  /*09d0*/  SHF.L.U32 R4, R9, R24.reuse, RZ ;  /* 0x0000001809047219 */ /* 0x081fe400000006ff */
[----:B------:R-:W-:-:S02]  /*09e0*/  SHF.R.U64 R30, R28, R24, R5 ;  /* 0x000000181c1e7219 */ /* 0x000fc40000001205 */
[----:B------:R-:W-:Y:S02]  /*09f0*/  LOP3.LUT R11, RZ, R4, RZ, 0x33, !PT ;  /* 0x00000004ff0b7212 */ /* 0x000fe400078e33ff */
[-C--:B------:R-:W-:Y:S01]  /*0a00*/  SHF.R.U32.HI R5, RZ, R24.reuse, R5 ;  /* 0x00000018ff057219 */ /* 0x080fe20000011605 */
[----:B------:R-:W0:Y:S01]  /*0a10*/  LDC R21, c[0x0][0x638] ;  /* 0x00018e00ff157b82 */ /* 0x000e220000000800 */
[----:B------:R-:W-:Y:S01]  /*0a20*/  SHF.L.U32 R10, R7, R24, RZ ;  /* 0x00000018070a7219 */ /* 0x000fe200000006ff */
[----:B------:R-:W-:-:S06]  /*0a30*/  IMAD.MOV.U32 R4, RZ, RZ, R30 ;  /* 0x000000ffff047224 */ /* 0x000fcc00078e001e */
[----:B------:R-:W0:Y:S01]  /*0a40*/  LDC R152, c[0x0][0x610] ;  /* 0x00018400ff987b82 */ /* 0x000e220000000800 */
[----:B---34-:R-:W-:Y:S05]  /*0a50*/  @!P0 BRA `(.L_x_6) ;  /* 0x0000000000288947 */ /* 0x018fea0003800000 */
[----:B------:R-:W3:Y:S02]  /*0a60*/  LDC R9, c[0x0][0x64c] ;  /* 0x00019300ff097b82 */ /* 0x000ee40000000800 */
[----:B---3--:R-:W-:-:S05]  /*0a70*/  IADD3 R9, P0, R30, R9, RZ ;  /* 0x000000091e097210 */ /* 0x008fca0007f1e0ff */
        /* <DEDUP_REMOVED lines=8> */
.L_x_6:
[----:B-1----:R-:W-:Y:S01]  /*0b00*/  SHF.R.U64 R4, R4, R15, R5 ;  /* 0x0000000f04047219 */ /* 0x002fe20000001205 */
[----:B--2---:R-:W-:Y:S01]  /*0b10*/  VIADD R5, R22, 0xffffffff ;  /* 0xffffffff16057836 */ /* 0x004fe20000000000 */
[----:B------:R-:W-:Y:S01]  /*0b20*/  LOP3.LUT R11, R28, R11, RZ, 0xc0, !PT ;  /* 0x0000000b1c0b7212 */ /* 0x000fe200078ec0ff */
[----:B------:R-:W-:Y:S02]  /*0b30*/  IMAD.MOV R12, RZ, RZ, -R12 ;  /* 0x000000ffff0c7224 */ /* 0x000fe400078e0a0c */
[----:B------:R-:W-:Y:S01]  /*0b40*/  IMAD.MOV R6, RZ, RZ, -R4 ;  /* 0x000000ffff067224 */ /* 0x000fe200078e0a04 */
[----:B------:R-:W-:Y:S01]  /*0b50*/  LOP3.LUT R5, R20, R5, RZ, 0xc0, !PT ;  /* 0x0000000514057212 */ /* 0x000fe200078ec0ff */
[----:B------:R-:W-:Y:S02]  /*0b60*/  @P3 IMAD R0, R14, R12, R3 ;  /* 0x0000000c0e003224 */ /* 0x000fe400078e0203 */
[----:B------:R-:W-:Y:S02]  /*0b70*/  IMAD R11, R10, R4, R11 ;  /* 0x000000040a0b7224 */ /* 0x000fe400078e020b */
[----:B0-----:R-:W-:-:S02]  /*0b80*/  IMAD R3, R6, R21, R30 ;  /* 0x0000001506037224 */ /* 0x001fc400078e021e */
[----:B------:R-:W-:Y:S02]  /*0b90*/  IMAD R152, R11, R152, R0 ;  /* 0x000000980b987224 */ /* 0x000fe400078e0200 */
[----:B------:R-:W-:Y:S02]  /*0ba0*/  IMAD R3, R3, R22, R5 ;  /* 0x0000001603037224 */ /* 0x000fe400078e0205 */
[----:B------:R-:W-:Y:S02]  /*0bb0*/  IMAD.MOV.U32 R0, RZ, RZ, 0x1 ;  /* 0x00000001ff007424 */ /* 0x000fe400078e00ff */
[----:B------:R-:W-:Y:S01]  /*0bc0*/  IMAD.MOV.U32 R22, RZ, RZ, R25 ;  /* 0x000000ffff167224 */ /* 0x000fe200078e0019 */
[----:B------:R-:W-:Y:S02]  /*0bd0*/  SEL R23, R3, R152, !P3 ;  /* 0x0000009803177207 */ /* 0x000fe40005800000 */
[----:B------:R-:W-:-:S07]  /*0be0*/  SEL R152, R152, R3, !P3 ;  /* 0x0000000398987207 */ /* 0x000fce0005800000 */
.L_x_4:
[----:B------:R-:W-:-:S08]  /*0bf0*/  NOP ;  /* 0x0000000000007918 */ /* 0x000fd00000000000 */
[----:B------:R-:W0:Y:S02]  /*0c00*/  USETMAXREG.TRY_ALLOC.CTAPOOL UP0, 0xe8 ;  /* 0x000000e8000079c8 */ /* 0x000e240008000600 */
[----:B0-----:R-:W-:-:S13]  /*0c10*/  PLOP3.LUT P0, PT, PT, PT, UP0, 0x80, 0x0 ;  /* 0x000000000000781c */ /* 0x001fda0003f0f008 */
[----:B------:R-:W-:Y:S05]  /*0c20*/  @!P0 BRA `(.L_x_4) ;  /* 0xfffffffc00f08947 */ /* 0x000fea000383ffff */
[----:B------:R-:W-:Y:S01]  /*0c30*/  ULDC.64 UR4, c[0x0][0x598] ;  /* 0x0001660000047ab9 */ /* 0x000fe20000000a00 */
[----:B------:R-:W-:Y:S01]  /*0c40*/  ULDC.64 UR36, c[0x0][0x208] ;  /* 0x0000820000247ab9 */ /* 0x000fe20000000a00 */
[----:B------:R-:W-:-:S04]  /*0c50*/  ISETP.NE.U32.AND P0, PT, RZ, UR4, PT ;  /* 0x00000004ff007c0c */ /* 0x000fc8000bf05070 */
[----:B------:R-:W-:-:S13]  /*0c60*/  ISETP.NE.AND.EX P0, PT, RZ, UR5, PT, P0 ;  /* 0x00000005ff007c0c */ /* 0x000fda000bf05300 */
[----:B------:R-:W-:Y:S05]  /*0c70*/  @!P0 BRA `(.L_x_7) ;  /* 0x00000000001c8947 */ /* 0x000fea0003800000 */
[----:B------:R-:W0:Y:S02]  /*0c80*/  LDC.64 R4, c[0x0][0x598] ;  /* 0x00016600ff047b82 */ /* 0x000e240000000a00 */
[----:B0-----:R-:W2:Y:S02]  /*0c90*/  LDG.E.64 R4, desc[UR36][R4.64] ;  /* 0x0000002404047981 */ /* 0x001ea4000c1e1b00 */
[----:B--2---:R-:W-:-:S04]  /*0ca0*/  ISETP.NE.U32.AND P0, PT, R4, RZ, PT ;  /* 0x000000ff0400720c */ /* 0x004fc80003f05070 */
[----:B------:R-:W-:-:S13]  /*0cb0*/  ISETP.NE.AND.EX P0, PT, R5, RZ, PT, P0 ;  /* 0x000000ff0500720c */ /* 0x000fda0003f05300 */
[----:B------:R-:W-:Y:S05]  /*0cc0*/  @!P0 BRA `(.L_x_7) ;  /* 0x0000000000088947 */ /* 0x000fea0003800000 */
[----:B------:R0:W5:Y:S01]  /*0cd0*/  LD.E R153, desc[UR36][R4.64] ;  /* 0x0000002404997980 */ /* 0x000162000c101900 */
[----:B------:R-:W-:Y:S05]  /*0ce0*/  BRA `(.L_x_8) ;  /* 0x0000000000247947 */ /* 0x000fea0003800000 */
.L_x_7:
[----:B------:R-:W-:Y:S02]  /*0cf0*/  ULDC.64 UR4, c[0x0][0x588] ;  /* 0x0001620000047ab9 */ /* 0x000fe40000000a00 */
[----:B------:R-:W-:-:S04]  /*0d00*/  ISETP.NE.U32.AND P0, PT, RZ, UR4, PT ;  /* 0x00000004ff007c0c */ /* 0x000fc8000bf05070 */
[----:B------:R-:W-:-:S13]  /*0d10*/  ISETP.NE.AND.EX P0, PT, RZ, UR5, PT, P0 ;  /* 0x00000005ff007c0c */ /* 0x000fda000bf05300 */
[----:B------:R-:W-:Y:S05]  /*0d20*/  @!P0 BRA `(.L_x_9) ;  /* 0x00000000000c8947 */ /* 0x000fea0003800000 */
[----:B------:R-:W0:Y:S02]  /*0d30*/  LDC.64 R4, c[0x0][0x588] ;  /* 0x00016200ff047b82 */ /* 0x000e240000000a00 */
[----:B0-----:R1:W5:Y:S01]  /*0d40*/  LDG.E R153, desc[UR36][R4.64] ;  /* 0x0000002404997981 */ /* 0x001362000c1e1900 */
[----:B------:R-:W-:Y:S05]  /*0d50*/  BRA `(.L_x_8) ;  /* 0x0000000000087947 */ /* 0x000fea0003800000 */
.L_x_9:
[----:B------:R-:W-:Y:S02]  /*0d60*/  ULDC UR4, c[0x0][0x580] ;  /* 0x0001600000047ab9 */ /* 0x000fe40000000800 */
[----:B------:R-:W-:-:S07]  /*0d70*/  IMAD.U32 R153, RZ, RZ, UR4 ;  /* 0x00000004ff997e24 */ /* 0x000fce000f8e00ff */
.L_x_8:
[----:B------:R-:W-:Y:S02]  /*0d80*/  ULDC.64 UR4, c[0x0][0x5a0] ;  /* 0x0001680000047ab9 */ /* 0x000fe40000000a00 */
[----:B------:R-:W-:-:S04]  /*0d90*/  ISETP.NE.U32.AND P0, PT, RZ, UR4, PT ;  /* 0x00000004ff007c0c */ /* 0x000fc8000bf05070 */
[----:B------:R-:W-:-:S13]  /*0da0*/  ISETP.NE.AND.EX P0, PT, RZ, UR5, PT, P0 ;  /* 0x00000005ff007c0c */ /* 0x000fda000bf05300 */
[----:B------:R-:W-:Y:S05]  /*0db0*/  @!P0 BRA `(.L_x_10) ;  /* 0x00000000001c8947 */ /* 0x000fea0003800000 */
[----:B01----:R-:W0:Y:S02]  /*0dc0*/  LDC.64 R4, c[0x0][0x5a0] ;  /* 0x00016800ff047b82 */ /* 0x003e240000000a00 */
[----:B0-----:R-:W2:Y:S02]  /*0dd0*/  LDG.E.64 R4, desc[UR36][R4.64] ;  /* 0x0000002404047981 */ /* 0x001ea4000c1e1b00 */
[----:B--2---:R-:W-:-:S04]  /*0de0*/  ISETP.NE.U32.AND P0, PT, R4, RZ, PT ;  /* 0x000000ff0400720c */ /* 0x004fc80003f05070 */
[----:B------:R-:W-:-:S13]  /*0df0*/  ISETP.NE.AND.EX P0, PT, R5, RZ, PT, P0 ;  /* 0x000000ff0500720c */ /* 0x000fda0003f05300 */
[----:B------:R-:W-:Y:S05]  /*0e00*/  @!P0 BRA `(.L_x_10) ;  /* 0x0000000000088947 */ /* 0x000fea0003800000 */
[----:B------:R0:W5:Y:S01]  /*0e10*/  LD.E R154, desc[UR36][R4.64] ;  /* 0x00000024049a7980 */ /* 0x000162000c101900 */
[----:B------:R-:W-:Y:S05]  /*0e20*/  BRA `(.L_x_11) ;  /* 0x0000000000247947 */ /* 0x000fea0003800000 */
.L_x_10:
[----:B------:R-:W-:Y:S02]  /*0e30*/  ULDC.64 UR4, c[0x0][0x590] ;  /* 0x0001640000047ab9 */ /* 0x000fe40000000a00 */
[----:B------:R-:W-:-:S04]  /*0e40*/  ISETP.NE.U32.AND P0, PT, RZ, UR4, PT ;  /* 0x00000004ff007c0c */ /* 0x000fc8000bf05070 */
[----:B------:R-:W-:-:S13]  /*0e50*/  ISETP.NE.AND.EX P0, PT, RZ, UR5, PT, P0 ;  /* 0x00000005ff007c0c */ /* 0x000fda000bf05300 */
[----:B------:R-:W-:Y:S05]  /*0e60*/  @!P0 BRA `(.L_x_12) ;  /* 0x00000000000c8947 */ /* 0x000fea0003800000 */
[----:B------:R-:W2:Y:S02]  /*0e70*/  LDC.64 R154, c[0x0][0x590] ;  /* 0x00016400ff9a7b82 */ /* 0x000ea40000000a00 */
[----:B--2---:R2:W5:Y:S01]  /*0e80*/  LDG.E R154, desc[UR36][R154.64] ;  /* 0x000000249a9a7981 */ /* 0x004562000c1e1900 */
[----:B------:R-:W-:Y:S05]  /*0e90*/  BRA `(.L_x_11) ;  /* 0x0000000000087947 */ /* 0x000fea0003800000 */
.L_x_12:
[----:B------:R-:W-:Y:S02]  /*0ea0*/  ULDC UR4, c[0x0][0x584] ;  /* 0x0001610000047ab9 */ /* 0x000fe40000000800 */
[----:B------:R-:W-:-:S07]  /*0eb0*/  IMAD.U32 R154, RZ, RZ, UR4 ;  /* 0x00000004ff9a7e24 */ /* 0x000fce000f8e00ff */
.L_x_11:
[----:B------:R-:W-:-:S13]  /*0ec0*/  LOP3.LUT P0, RZ, R0, 0xff, RZ, 0xc0, !PT ;  /* 0x000000ff00ff7812 */ /* 0x000fda000780c0ff */
[----:B------:R-:W-:Y:S05]  /*0ed0*/  @!P0 EXIT ;  /* 0x000000000000894d */ /* 0x000fea0003800000 */
[----:B------:R-:W-:Y:S01]  /*0ee0*/  ULDC UR4, c[0x0][0x28c] ;  /* 0x0000a30000047ab9 */ /* 0x000fe20000000800 */
[----:B------:R-:W-:Y:S01]  /*0ef0*/  UMOV UR38, URZ ;  /* 0x0000003f00267c82 */ /* 0x000fe20008000000 */
[----:B------:R-:W-:Y:S01]  /*0f00*/  UIADD3 UR4, UR4, 0x3f, URZ ;  /* 0x0000003f04047890 */ /* 0x000fe2000fffe03f */
[----:B------:R-:W-:-:S03]  /*0f10*/  UMOV UR39, URZ ;  /* 0x0000003f00277c82 */ /* 0x000fc60008000000 */
[----:B------:R-:W-:-:S04]  /*0f20*/  USHF.R.S32.HI UR5, URZ, 0x1f, UR4 ;  /* 0x0000001f3f057899 */ /* 0x000fc80008011404 */
[----:B------:R-:W-:-:S04]  /*0f30*/  ULEA.HI UR5, UR5, UR4, URZ, 0x6 ;  /* 0x0000000405057291 */ /* 0x000fc8000f8f303f */
[----:B------:R-:W-:-:S12]  /*0f40*/  USHF.R.S32.HI UR40, URZ, 0x6, UR5 ;  /* 0x000000063f287899 */ /* 0x000fd80008011405 */
.L_x_290:
[----:B------:R-:W-:Y:S01]  /*0f50*/  LOP3.LUT R0, R18, 0x80, RZ, 0xc0, !PT ;  /* 0x0000008012007812 */ /* 0x000fe200078ec0ff */
[----:B---3--:R-:W3:Y:S01]  /*0f60*/  S2UR UR7, SR_CgaCtaId ;  /* 0x00000000000779c3 */ /* 0x008ee20000008800 */
[----:B------:R-:W-:Y:S02]  /*0f70*/  UMOV UR6, 0x400 ;  /* 0x0000040000067882 */ /* 0x000fe40000000000 */
[----:B------:R-:W-:-:S06]  /*0f80*/  SHF.R.U32.HI R0, RZ, 0x7, R0 ;  /* 0x00000007ff007819 */ /* 0x000fcc0000011600 */
[----:B----4-:R-:W4:Y:S01]  /*0f90*/  SHFL.IDX PT, R0, R0, RZ, 0x1f ;  /* 0x00001fff00007589 */ /* 0x010f2200000e0000 */
[----:B---3--:R-:W-:Y:S01]  /*0fa0*/  ULEA UR6, UR7, UR6, 0x18 ;  /* 0x0000000607067291 */ /* 0x008fe2000f8ec03f */
[----:B----4-:R-:W-:-:S13]  /*0fb0*/  R2UR UR4, R0 ;  /* 0x00000000000472ca */ /* 0x010fda00000e0000 */
[----:B------:R-:W-:-:S04]  /*0fc0*/  ULEA.HI UR5, UR4, UR4, URZ, 0x1 ;  /* 0x0000000404057291 */ /* 0x000fc8000f8f083f */
[----:B------:R-:W-:-:S04]  /*0fd0*/  ULOP3.LUT UR5, UR5, 0xffffe, URZ, 0xc0, !UPT ;  /* 0x000ffffe05057892 */ /* 0x000fc8000f8ec03f */
[----:B------:R-:W-:-:S03]  /*0fe0*/  UIADD3 UR5, UR4, -UR5, URZ ;  /* 0x8000000504057290 */ /* 0x000fc6000fffe03f */
[----:B------:R-:W-:Y:S01]  /*0ff0*/  ULDC UR4, c[0x0][0x28c] ;  /* 0x0000a30000047ab9 */ /* 0x000fe20000000800 */
[----:B------:R-:W-:Y:S01]  /*1000*/  ULEA UR5, UR5, UR6, 0xc ;  /* 0x0000000605057291 */ /* 0x000fe2000f8e603f */
[----:B------:R-:W-:-:S03]  /*1010*/  ISETP.LT.AND P0, PT, RZ, UR4, PT ;  /* 0x00000004ff007c0c */ /* 0x000fc6000bf01270 */
[----:B------:R-:W-:-:S04]  /*1020*/  UIADD3 UR5, UR5, 0x100, URZ ;  /* 0x0000010005057890 */ /* 0x000fc8000fffe03f */
[----:B------:R-:W-:-:S04]  /*1030*/  USHF.R.U32.HI UR5, URZ, 0x4, UR5 ;  /* 0x000000043f057899 */ /* 0x000fc80008011605 */
[----:B------:R-:W-:Y:S02]  /*1040*/  ULOP3.LUT UR41, UR5, 0x3fff, URZ, 0xc0, !UPT ;  /* 0x00003fff05297892 */ /* 0x000fe4000f8ec03f */
[----:B------:R-:W-:Y:S10]  /*1050*/  @P0 BRA `(.L_x_13) ;  /* 0x0000000000400947 */ /* 0x000ff40003800000 */
[----:B------:R-:W-:Y:S01]  /*1060*/  MOV R0, 0x0 ;  /* 0x0000000000007802 */ /* 0x000fe20000000f00 */
[----:B------:R-:W-:Y:S01]  /*1070*/  ULDC.64 UR4, c[0x4][0x68] ;  /* 0x01001a0000047ab9 */ /* 0x000fe20000000a00 */
[----:B------:R-:W-:Y:S01]  /*1080*/  ULDC.64 UR6, c[0x4][0x8] ;  /* 0x0100020000067ab9 */ /* 0x000fe20000000a00 */
[----:B01----:R-:W-:Y:S01]  /*1090*/  IMAD.U32 R4, RZ, RZ, UR4 ;  /* 0x00000004ff047e24 */ /* 0x003fe2000f8e00ff */
[----:B------:R0:W1:Y:S01]  /*10a0*/  LDC.64 R14, c[0x4][R0] ;  /* 0x01000000000e7b82 */ /* 0x0000620000000a00 */
[----:B------:R-:W-:Y:S01]  /*10b0*/  IMAD.U32 R5, RZ, RZ, UR5 ;  /* 0x00000005ff057e24 */ /* 0x000fe2000f8e00ff */
[----:B------:R-:W-:Y:S01]  /*10c0*/  ULDC.64 UR4, c[0x4][0x70] ;  /* 0x01001c0000047ab9 */ /* 0x000fe20000000a00 */
[----:B------:R-:W-:Y:S02]  /*10d0*/  IMAD.U32 R10, RZ, RZ, UR6 ;  /* 0x00000006ff0a7e24 */ /* 0x000fe4000f8e00ff */
[----:B------:R-:W-:Y:S02]  /*10e0*/  IMAD.U32 R6, RZ, RZ, UR4 ;  /* 0x00000004ff067e24 */ /* 0x000fe4000f8e00ff */
[----:B------:R-:W-:-:S02]  /*10f0*/  IMAD.U32 R7, RZ, RZ, UR5 ;  /* 0x00000005ff077e24 */ /* 0x000fc4000f8e00ff */
[----:B------:R-:W-:Y:S02]  /*1100*/  IMAD.U32 R11, RZ, RZ, UR7 ;  /* 0x00000007ff0b7e24 */ /* 0x000fe4000f8e00ff */
[----:B------:R-:W-:Y:S02]  /*1110*/  IMAD.MOV.U32 R8, RZ, RZ, 0x1e1 ;  /* 0x000001e1ff087424 */ /* 0x000fe400078e00ff */
[----:B------:R-:W-:Y:S02]  /*1120*/  IMAD.MOV.U32 R12, RZ, RZ, 0x1 ;  /* 0x00000001ff0c7424 */ /* 0x000fe400078e00ff */
[----:B0-----:R-:W-:-:S07]  /*1130*/  IMAD.MOV.U32 R13, RZ, RZ, RZ ;  /* 0x000000ffff0d7224 */ /* 0x001fce00078e00ff */
[----:B------:R-:W-:-:S07]  /*1140*/  LEPC R20, `(.L_x_13) ;  /* 0x000000001014794e */ /* 0x000fce0000000000 */
[----:B-12--5:R-:W-:Y:S05]  /*1150*/  CALL.ABS.NOINC R14 ;  /* 0x000000000e007343 */ /* 0x026fea0003c00000 */
.L_x_13:
[----:B------:R-:W-:-:S04]  /*1160*/  LOP3.LUT R0, R19, 0x1, RZ, 0xfc, !PT ;  /* 0x0000000113007812 */ /* 0x000fc800078efcff */
[----:B------:R-:W-:-:S13]  /*1170*/  ISETP.NE.AND P0, PT, R0, 0x3, PT ;  /* 0x000000030000780c */ /* 0x000fda0003f05270 */
[----:B------:R-:W-:Y:S05]  /*1180*/  @!P0 BRA `(.L_x_14) ;  /* 0x0000000000048947 */ /* 0x000fea0003800000 */
[----:B------:R-:W-:Y:S01]  /*1190*/  BPT.TRAP 0x1 ;  /* 0x000000040000795c */ /* 0x000fe20000300000 */
.L_x_14:
[----:B------:R-:W3:Y:S01]  /*11a0*/  S2UR UR5, SR_CgaCtaId ;  /* 0x00000000000579c3 */ /* 0x000ee20000008800 */
[----:B------:R-:W-:Y:S01]  /*11b0*/  UMOV UR4, 0x400 ;  /* 0x0000040000047882 */ /* 0x000fe20000000000 */
[----:B------:R-:W-:Y:S02]  /*11c0*/  IMAD.U32 R0, RZ, RZ, UR38 ;  /* 0x00000026ff007e24 */ /* 0x000fe4000f8e00ff */
[----:B------:R-:W-:-:S03]  /*11d0*/  IMAD.U32 R3, RZ, RZ, UR39 ;  /* 0x00000027ff037e24 */ /* 0x000fc6000f8e00ff */
[----:B------:R-:W-:Y:S01]  /*11e0*/  SHF.L.U32 R0, R0, 0x1f, RZ ;  /* 0x0000001f00007819 */ /* 0x000fe200000006ff */
[----:B---3--:R-:W-:-:S06]  /*11f0*/  ULEA UR4, UR5, UR4, 0x18 ;  /* 0x0000000405047291 */ /* 0x008fcc000f8ec03f */
[----:B------:R-:W-:-:S04]  /*1200*/  IMAD.U32 R6, RZ, RZ, UR4 ;  /* 0x00000004ff067e24 */ /* 0x000fc8000f8e00ff */
[----:B------:R-:W-:-:S04]  /*1210*/  IMAD R3, R3, 0x8, R6 ;  /* 0x0000000803037824 */ /* 0x000fc800078e0206 */
[----:B------:R3:W4:Y:S01]  /*1220*/  SYNCS.PHASECHK.TRANS64.TRYWAIT P1, [R3+URZ], R0 ;  /* 0x00000000030075a7 */ /* 0x000722000802017f */
[----:B------:R-:W-:Y:S05]  /*1230*/  @!P0 BRA `(.L_x_15) ;  /* 0x0000000000048947 */ /* 0x000fea0003800000 */
[----:B------:R-:W-:Y:S01]  /*1240*/  BPT.TRAP 0x1 ;  /* 0x000000040000795c */ /* 0x000fe20000300000 */
.L_x_15:
[----:B----4-:R-:W-:Y:S05]  /*1250*/  @P1 BRA `(.L_x_16) ;  /* 0x0000000000081947 */ /* 0x010fea0003800000 */
[----:B------:R-:W4:Y:S02]  /*1260*/  SYNCS.PHASECHK.TRANS64.TRYWAIT P1, [R3+URZ], R0 ;  /* 0x00000000030075a7 */ /* 0x000f24000802017f */
[----:B----4-:R-:W-:Y:S05]  /*1270*/  @!P1 BRA `(.L_x_17) ;  /* 0x0000008800409947 */ /* 0x010fea0003800000 */
.L_x_16:
[----:B------:R-:W-:-:S04]  /*1280*/  UISETP.LT.AND UP0, UPT, UR40, 0x1, UPT ;  /* 0x000000012800788c */ /* 0x000fc8000bf01270 */
[----:B------:R-:W-:-:S06]  /*1290*/  USEL UR4, UR40, 0x1, UP0 ;  /* 0x0000000128047887 */ /* 0x000fcc0008000000 */
[----:B---34-:R-:W-:Y:S01]  /*12a0*/  IMAD.U32 R0, RZ, RZ, UR4 ;  /* 0x00000004ff007e24 */ /* 0x018fe2000f8e00ff */
[----:B------:R-:W-:Y:S05]  /*12b0*/  WARPSYNC.ALL ;  /* 0x0000000000007948 */ /* 0x000fea0003800000 */
[----:B------:R-:W-:-:S04]  /*12c0*/  IADD3 R0, -R0, UR40, RZ ;  /* 0x0000002800007c10 */ /* 0x000fc8000fffe1ff */
[----:B------:R-:W-:Y:S02]  /*12d0*/  ISETP.GE.AND P1, PT, R0, 0x1, PT ;  /* 0x000000010000780c */ /* 0x000fe40003f26270 */
[----:B------:R-:W-:Y:S01]  /*12e0*/  R2UR UR4, R6 ;  /* 0x00000000060472ca */ /* 0x000fe200000e0000 */
[----:B------:R-:W-:Y:S01]  /*12f0*/  ULOP3.LUT UR41, UR41, 0x10000, URZ, 0xfc, !UPT ;  /* 0x0001000029297892 */ /* 0x000fe2000f8efc3f */
[----:B------:R-:W-:Y:S01]  /*1300*/  WARPGROUP.ARRIVE ;  /* 0x00000000000079c5 */ /* 0x000fe20000000000 */
[----:B------:R-:W-:Y:S01]  /*1310*/  UMOV UR5, 0x80000020 ;  /* 0x8000002000057882 */ /* 0x000fe20000000000 */
[----:B------:R-:W-:-:S09]  /*1320*/  UMOV UR7, 0x80000020 ;  /* 0x8000002000077882 */ /* 0x000fd20000000000 */
[----:B------:R-:W-:-:S04]  /*1330*/  UIADD3 UR4, UR4, 0xa100, URZ ;  /* 0x0000a10004047890 */ /* 0x000fc8000fffe03f */
[----:B------:R-:W-:-:S04]  /*1340*/  USHF.R.U32.HI UR4, URZ, 0x4, UR4 ;  /* 0x000000043f047899 */ /* 0x000fc80008011604 */
[----:B------:R-:W-:-:S04]  /*1350*/  ULOP3.LUT UR4, UR4, 0x3fff, URZ, 0xc0, !UPT ;  /* 0x00003fff04047892 */ /* 0x000fc8000f8ec03f */
[----:B------:R-:W-:Y:S02]  /*1360*/  ULOP3.LUT UR9, UR4, 0x10000, URZ, 0xfc, !UPT ;  /* 0x0001000004097892 */ /* 0x000fe4000f8efc3f */
[----:B------:R-:W-:Y:S02]  /*1370*/  ULEA UR4, UR39, UR41, 0x9 ;  /* 0x0000002927047291 */ /* 0x000fe4000f8e483f */
[----:B------:R-:W-:-:S09]  /*1380*/  ULEA UR6, UR39, UR9, 0xa ;  /* 0x0000000927067291 */ /* 0x000fd2000f8e503f */
[----:B------:R-:W-:Y:S01]  /*1390*/  IGMMA.64x256x32.S8.S8 R24, gdesc[UR4], RZ, !UPT, gsb0 ;  /* 0x06600000041879f1 */ /* 0x000fe2000c0410ff */
[----:B------:R-:W-:Y:S02]  /*13a0*/  UIADD3 UR4, UR4, 0x2, URZ ;  /* 0x0000000204047890 */ /* 0x000fe4000fffe03f */
[----:B------:R-:W-:Y:S01]  /*13b0*/  UIADD3 UR6, UR6, 0x2, URZ ;  /* 0x0000000206067890 */ /* 0x000fe2000fffe03f */
[----:B------:R-:W-:Y:S01]  /*13c0*/  UMOV UR5, 0x80000020 ;  /* 0x8000002000057882 */ /* 0x000fe20000000000 */
[----:B------:R-:W-:Y:S01]  /*13d0*/  UMOV UR7, 0x80000020 ;  /* 0x8000002000077882 */ /* 0x000fe20000000000 */
[----:B------:R-:W-:Y:S02]  /*13e0*/  WARPGROUP.DEPBAR.LE gsb0, 0x0 ;  /* 0x00008000000079c5 */ /* 0x000fe40000010000 */
[----:B------:R-:W-:-:S06]  /*13f0*/  WARPGROUP.ARRIVE ;  /* 0x00000000000079c5 */ /* 0x000fcc0000000000 */
[----:B------:R-:W-:Y:S03]  /*1400*/  IGMMA.64x256x32.S8.S8 R24, gdesc[UR4], R24, gsb0 ;  /* 0x06600000041879f1 */ /* 0x000fe60008041018 */
[----:B------:R-:W-:Y:S02]  /*1410*/  WARPGROUP.DEPBAR.LE gsb0, 0x0 ;  /* 0x00008000000079c5 */ /* 0x000fe40000010000 */
[----:B------:R-:W-:Y:S05]  /*1420*/  @!P1 BRA `(.L_x_18) ;  /* 0x0000000000e09947 */ /* 0x000fea0003800000 */
[----:B------:R-:W-:Y:S02]  /*1430*/  UIADD3 UR4, UR39, 0x1, URZ ;  /* 0x0000000127047890 */ /* 0x000fe4000fffe03f */
[----:B------:R-:W-:Y:S02]  /*1440*/  IMAD.U32 R3, RZ, RZ, UR39 ;  /* 0x00000027ff037e24 */ /* 0x000fe4000f8e00ff */
[----:B------:R-:W-:-:S04]  /*1450*/  UISETP.NE.AND UP0, UPT, UR4, 0x5, UPT ;  /* 0x000000050400788c */ /* 0x000fc8000bf05270 */
[----:B------:R-:W-:Y:S02]  /*1460*/  USEL UR5, URZ, 0x1, UP0 ;  /* 0x000000013f057887 */ /* 0x000fe40008000000 */
[----:B------:R-:W-:Y:S02]  /*1470*/  USEL UR8, UR4, URZ, UP0 ;  /* 0x0000003f04087287 */ /* 0x000fe40008000000 */
[----:B------:R-:W-:-:S06]  /*1480*/  ULOP3.LUT UR5, UR38, UR5, URZ, 0x3c, !UPT ;  /* 0x0000000526057292 */ /* 0x000fcc000f8e3c3f */
[----:B------:R-:W-:-:S07]  /*1490*/  IMAD.U32 R7, RZ, RZ, UR5 ;  /* 0x00000005ff077e24 */ /* 0x000fce000f8e00ff */
.L_x_25:
[----:B------:R-:W-:Y:S05]  /*14a0*/  @!P0 BRA `(.L_x_19) ;  /* 0x0000000000048947 */ /* 0x000fea0003800000 */
[----:B------:R-:W-:Y:S01]  /*14b0*/  BPT.TRAP 0x1 ;  /* 0x000000040000795c */ /* 0x000fe20000300000 */
.L_x_19:
[----:B------:R-:W3:Y:S01]  /*14c0*/  S2UR UR5, SR_CgaCtaId ;  /* 0x00000000000579c3 */ /* 0x000ee20000008800 */
[----:B------:R-:W-:Y:S01]  /*14d0*/  UMOV UR4, 0x400 ;  /* 0x0000040000047882 */ /* 0x000fe20000000000 */
[----:B01----:R-:W-:Y:S01]  /*14e0*/  IMAD.U32 R5, RZ, RZ, UR8 ;  /* 0x00000008ff057e24 */ /* 0x003fe2000f8e00ff */
[----:B------:R-:W-:Y:S01]  /*14f0*/  SHF.L.U32 R4, R7, 0x1f, RZ ;  /* 0x0000001f07047819 */ /* 0x000fe200000006ff */
[----:B---3--:R-:W-:-:S06]  /*1500*/  ULEA UR4, UR5, UR4, 0x18 ;  /* 0x0000000405047291 */ /* 0x008fcc000f8ec03f */
[----:B------:R-:W-:-:S04]  /*1510*/  IMAD.U32 R6, RZ, RZ, UR4 ;  /* 0x00000004ff067e24 */ /* 0x000fc8000f8e00ff */
[----:B------:R-:W-:-:S04]  /*1520*/  IMAD R5, R5, 0x8, R6 ;  /* 0x0000000805057824 */ /* 0x000fc800078e0206 */
[----:B------:R0:W1:Y:S01]  /*1530*/  SYNCS.PHASECHK.TRANS64.TRYWAIT P1, [R5+URZ], R4 ;  /* 0x00000004050075a7 */ /* 0x000062000802017f */
[----:B------:R-:W-:Y:S05]  /*1540*/  @!P0 BRA `(.L_x_20) ;  /* 0x0000000000048947 */ /* 0x000fea0003800000 */
[----:B------:R-:W-:Y:S01]  /*1550*/  BPT.TRAP 0x1 ;  /* 0x000000040000795c */ /* 0x000fe20000300000 */
.L_x_20:
[----:B-1----:R-:W-:Y:S05]  /*1560*/  @P1 BRA `(.L_x_21) ;  /* 0x0000000000081947 */ /* 0x002fea0003800000 */
[----:B------:R-:W1:Y:S02]  /*1570*/  SYNCS.PHASECHK.TRANS64.TRYWAIT P1, [R5+URZ], R4 ;  /* 0x00000004050075a7 */ /* 0x000e64000802017f */
[----:B-1----:R-:W-:Y:S05]  /*1580*/  @!P1 BRA `(.L_x_22) ;  /* 0x0000008400909947 */ /* 0x002fea0003800000 */
.L_x_21:
[----:B------:R-:W-:Y:S01]  /*1590*/  ULEA UR4, UR8, UR41, 0x9 ;  /* 0x0000002908047291 */ /* 0x000fe2000f8e483f */
[----:B------:R-:W-:Y:S01]  /*15a0*/  WARPGROUP.ARRIVE ;  /* 0x00000000000079c5 */ /* 0x000fe20000000000 */
[----:B------:R-:W-:Y:S01]  /*15b0*/  ULEA UR6, UR8, UR9, 0xa ;  /* 0x0000000908067291 */ /* 0x000fe2000f8e503f */
[----:B------:R-:W-:Y:S01]  /*15c0*/  UMOV UR5, 0x80000020 ;  /* 0x8000002000057882 */ /* 0x000fe20000000000 */
[----:B------:R-:W-:-:S07]  /*15d0*/  UMOV UR7, 0x80000020 ;  /* 0x8000002000077882 */ /* 0x000fce0000000000 */
[----:B------:R-:W-:Y:S01]  /*15e0*/  IGMMA.64x256x32.S8.S8 R24, gdesc[UR4], R24, gsb0 ;  /* 0x06600000041879f1 */ /* 0x000fe20008041018 */
        /* <DEDUP_REMOVED lines=9> */
[----:B------:R-:W-:Y:S01]  /*1680*/  BPT.TRAP 0x1 ;  /* 0x000000040000795c */ /* 0x000fe20000300000 */
.L_x_23:
[----:B01----:R-:W-:Y:S01]  /*1690*/  IMAD R4, R3, 0x8, R6 ;  /* 0x0000000803047824 */ /* 0x003fe200078e0206 */
[----:B------:R-:W-:-:S03]  /*16a0*/  ISETP.GT.U32.AND P1, PT, R19, 0x1, PT ;  /* 0x000000011300780c */ /* 0x000fc60003f24070 */
[----:B------:R-:W-:-:S05]  /*16b0*/  VIADD R4, R4, 0x28 ;  /* 0x0000002804047836 */ /* 0x000fca0000000000 */
[----:B------:R-:W-:-:S04]  /*16c0*/  PRMT R4, RZ, 0x654, R4 ;  /* 0x00000654ff047816 */ /* 0x000fc80000000004 */
[----:B------:R0:W-:Y:S01]  /*16d0*/  SYNCS.ARRIVE.TRANS64.RED.A1T0 RZ, [R4+URZ], RZ ;  /* 0x000000ff04ff79a7 */ /* 0x0001e2000810043f */
[----:B------:R-:W-:Y:S05]  /*16e0*/  @P1 BRA `(.L_x_24) ;  /* 0x0000000000041947 */ /* 0x000fea0003800000 */
[----:B------:R-:W-:Y:S01]  /*16f0*/  BPT.TRAP 0x1 ;  /* 0x000000040000795c */ /* 0x000fe20000300000 */
.L_x_24:
[----:B------:R-:W-:Y:S01]  /*1700*/  UIADD3 UR8, UR8, 0x1, URZ ;  /* 0x0000000108087890 */ /* 0x000fe2000fffe03f */
[C---:B------:R-:W-:Y:S01]  /*1710*/  ISETP.GT.AND P2, PT, R0.reuse, 0x1, PT ;  /* 0x000000010000780c */ /* 0x040fe20003f44270 */
[----:B------:R-:W-:Y:S02]  /*1720*/  VIADD R3, R3, 0x1 ;  /* 0x0000000103037836 */ /* 0x000fe40000000000 */
[----:B------:R-:W-:Y:S01]  /*1730*/  UISETP.NE.AND UP0, UPT, UR8, 0x5, UPT ;  /* 0x000000050800788c */ /* 0x000fe2000bf05270 */
[----:B------:R-:W-:Y:S02]  /*1740*/  VIADD R0, R0, 0xffffffff ;  /* 0xffffffff00007836 */ /* 0x000fe40000000000 */
[C---:B------:R-:W-:Y:S01]  /*1750*/  ISETP.NE.AND P1, PT, R3.reuse, 0x5, PT ;  /* 0x000000050300780c */ /* 0x040fe20003f25270 */
[----:B------:R-:W-:Y:S02]  /*1760*/  USEL UR4, URZ, 0x1, UP0 ;  /* 0x000000013f047887 */ /* 0x000fe40008000000 */
[----:B------:R-:W-:Y:S01]  /*1770*/  USEL UR8, UR8, URZ, UP0 ;  /* 0x0000003f08087287 */ /* 0x000fe20008000000 */
[----:B------:R-:W-:-:S03]  /*1780*/  SEL R3, R3, RZ, P1 ;  /* 0x000000ff03037207 */ /* 0x000fc60000800000 */
[----:B------:R-:W-:Y:S01]  /*1790*/  LOP3.LUT R7, R7, UR4, RZ, 0x3c, !PT ;  /* 0x0000000407077c12 */ /* 0x000fe2000f8e3cff */
[----:B------:R-:W-:Y:S07]  /*17a0*/  @P2 BRA `(.L_x_25) ;  /* 0xfffffffc003c2947 */ /* 0x000fee000383ffff */
.L_x_18:
[----:B------:R-:W3:Y:S02]  /*17b0*/  LDC R0, c[0x0][0x28c] ;  /* 0x0000a300ff007b82 */ /* 0x000ee40000000800 */
[----:B---3--:R-:W-:-:S13]  /*17c0*/  ISETP.GE.AND P1, PT, R0, 0x1, PT ;  /* 0x000000010000780c */ /* 0x008fda0003f26270 */
[----:B------:R-:W-:Y:S05]  /*17d0*/  @!P1 BRA `(.L_x_26) ;  /* 0x0000000000409947 */ /* 0x000fea0003800000 */
[----:B------:R-:W-:Y:S05]  /*17e0*/  @!P0 BRA `(.L_x_27) ;  /* 0x0000000000048947 */ /* 0x000fea0003800000 */
[----:B------:R-:W-:Y:S01]  /*17f0*/  BPT.TRAP 0x1 ;  /* 0x000000040000795c */ /* 0x000fe20000300000 */
.L_x_27:
[----:B------:R-:W-:Y:S01]  /*1800*/  UISETP.LT.AND UP0, UPT, UR40, 0x1, UPT ;  /* 0x000000012800788c */ /* 0x000fe2000bf01270 */
[----:B------:R-:W-:-:S03]  /*1810*/  ISETP.GT.U32.AND P0, PT, R19, 0x1, PT ;  /* 0x000000011300780c */ /* 0x000fc60003f04070 */
[----:B------:R-:W-:-:S04]  /*1820*/  USEL UR6, UR40, 0x1, UP0 ;  /* 0x0000000128067887 */ /* 0x000fc80008000000 */
[----:B------:R-:W-:-:S04]  /*1830*/  UIADD3 UR6, UR39, UR40, -UR6 ;  /* 0x0000002827067290 */ /* 0x000fc8000fffe806 */
[----:B------:R-:W-:-:S04]  /*1840*/  UIMAD.WIDE.U32 UR4, UR6, -0x33333333, URZ ;  /* 0xcccccccd060478a5 */ /* 0x000fc8000f8e003f */
[----:B------:R-:W-:-:S04]  /*1850*/  USHF.R.U32.HI UR4, URZ, 0x2, UR5 ;  /* 0x000000023f047899 */ /* 0x000fc80008011605 */
[----:B------:R-:W-:-:S06]  /*1860*/  UIMAD UR6, UR4, -0x5, UR6 ;  /* 0xfffffffb040678a4 */ /* 0x000fcc000f8e0206 */
[----:B------:R-:W-:-:S04]  /*1870*/  IMAD.U32 R3, RZ, RZ, UR6 ;  /* 0x00000006ff037e24 */ /* 0x000fc8000f8e00ff */
[----:B------:R-:W-:-:S04]  /*1880*/  IMAD R0, R3, 0x8, R6 ;  /* 0x0000000803007824 */ /* 0x000fc800078e0206 */
[----:B------:R-:W-:-:S05]  /*1890*/  VIADD R0, R0, 0x28 ;  /* 0x0000002800007836 */ /* 0x000fca0000000000 */
[----:B------:R-:W-:-:S04]  /*18a0*/  PRMT R0, RZ, 0x654, R0 ;  /* 0x00000654ff007816 */ /* 0x000fc80000000000 */
[----:B------:R3:W-:Y:S01]  /*18b0*/  SYNCS.ARRIVE.TRANS64.RED.A1T0 RZ, [R0+URZ], RZ ;  /* 0x000000ff00ff79a7 */ /* 0x0007e2000810043f */
[----:B------:R-:W-:Y:S05]  /*18c0*/  @P0 BRA `(.L_x_26) ;  /* 0x0000000000040947 */ /* 0x000fea0003800000 */
[----:B------:R-:W-:Y:S01]  /*18d0*/  BPT.TRAP 0x1 ;  /* 0x000000040000795c */ /* 0x000fe20000300000 */
.L_x_26:
[----:B------:R-:W4:Y:S01]  /*18e0*/  LDC R9, c[0x0][0x288] ;  /* 0x0000a200ff097b82 */ /* 0x000f220000000800 */
[--C-:B---3--:R-:W-:Y:S01]  /*18f0*/  SHF.R.U32.HI R0, RZ, 0x2, R18.reuse ;  /* 0x00000002ff007819 */ /* 0x108fe20000011612 */
[----:B------:R-:W-:Y:S01]  /*1900*/  UIADD3 UR39, UR40, UR39, URZ ;  /* 0x0000002728277290 */ /* 0x000fe2000fffe03f */
[----:B01----:R-:W-:Y:S01]  /*1910*/  SHF.R.U32.HI R5, RZ, 0x7, R18 ;  /* 0x00000007ff057819 */ /* 0x003fe20000011612 */
[----:B------:R-:W-:Y:S01]  /*1920*/  ULDC UR7, c[0x0][0x284] ;  /* 0x0000a10000077ab9 */ /* 0x000fe20000000800 */
[----:B------:R-:W-:Y:S01]  /*1930*/  LOP3.LUT R4, R18, 0x60, RZ, 0xc0, !PT ;  /* 0x0000006012047812 */ /* 0x000fe200078ec0ff */
[----:B------:R-:W-:Y:S01]  /*1940*/  UISETP.GT.U32.AND UP0, UPT, UR39, 0x4, UPT ;  /* 0x000000042700788c */ /* 0x000fe2000bf04070 */
[----:B------:R-:W-:Y:S01]  /*1950*/  LOP3.LUT R3, R0, 0x7, RZ, 0xc0, !PT ;  /* 0x0000000700037812 */ /* 0x000fe200078ec0ff */
[----:B------:R-:W-:Y:S01]  /*1960*/  UISETP.GE.U32.AND UP1, UPT, UR40, 0x5, UPT ;  /* 0x000000052800788c */ /* 0x000fe2000bf26070 */
[----:B------:R-:W-:Y:S01]  /*1970*/  LOP3.LUT R0, R5, 0x1, RZ, 0xc0, !PT ;  /* 0x0000000105007812 */ /* 0x000fe200078ec0ff */
[----:B------:R-:W-:Y:S01]  /*1980*/  UISETP.LT.U32.AND UP0, UPT, UR40, 0x5, UP0 ;  /* 0x000000052800788c */ /* 0x000fe20008701070 */
[----:B------:R-:W-:Y:S01]  /*1990*/  SHF.R.U32.HI R6, RZ, 0x1, R4 ;  /* 0x00000001ff067819 */ /* 0x000fe20000011604 */
[----:B------:R-:W-:Y:S01]  /*19a0*/  IMAD.SHL.U32 R4, R18, 0x2, RZ ;  /* 0x0000000212047824 */ /* 0x000fe200078e00ff */
[----:B------:R-:W-:Y:S01]  /*19b0*/  SHF.R.S32.HI R14, RZ, 0x1f, R22 ;  /* 0x0000001fff0e7819 */ /* 0x000fe20000011416 */
[----:B------:R-:W-:Y:S01]  /*19c0*/  IMAD.SHL.U32 R8, R0, 0x40, RZ ;  /* 0x0000004000087824 */ /* 0x000fe200078e00ff */
[--C-:B------:R-:W-:Y:S01]  /*19d0*/  IADD3 R5, RZ, -R6, -R3.reuse ;  /* 0x80000006ff057210 */ /* 0x100fe20007ffe803 */
[----:B------:R-:W-:Y:S01]  /*19e0*/  ULDC.64 UR8, c[0x0][0x5d0] ;  /* 0x0001740000087ab9 */ /* 0x000fe20000000a00 */
[----:B------:R-:W-:Y:S01]  /*19f0*/  LOP3.LUT R4, R4, 0x6, RZ, 0xc0, !PT ;  /* 0x0000000604047812 */ /* 0x000fe200078ec0ff */
[----:B------:R-:W-:Y:S01]  /*1a00*/  UIMAD.WIDE.U32 UR4, UR39, -0x33333333, URZ ;  /* 0xcccccccd270478a5 */ /* 0x000fe2000f8e003f */
[----:B------:R-:W-:Y:S01]  /*1a10*/  LOP3.LUT R3, R8, 0x40, R3, 0xe2, !PT ;  /* 0x0000004008037812 */ /* 0x000fe200078ee203 */
[----:B------:R-:W-:Y:S01]  /*1a20*/  IMAD R7, R0, -0x40, R5 ;  /* 0xffffffc000077824 */ /* 0x000fe200078e0205 */
[----:B------:R-:W-:Y:S01]  /*1a30*/  LOP3.LUT R0, R18, 0x3, RZ, 0xc0, !PT ;  /* 0x0000000312007812 */ /* 0x000fe200078ec0ff */
[----:B------:R-:W-:Y:S01]  /*1a40*/  USEL UR6, URZ, 0x1, !UP0 ;  /* 0x000000013f067887 */ /* 0x000fe2000c000000 */
[----:B------:R-:W-:Y:S01]  /*1a50*/  PRMT R8, R4, 0x6540, R23 ;  /* 0x0000654004087816 */ /* 0x000fe20000000017 */
[----:B------:R-:W-:Y:S01]  /*1a60*/  IMAD.SHL.U32 R23, R23, 0x100, RZ ;  /* 0x0000010017177824 */ /* 0x000fe200078e00ff */
[----:B------:R-:W-:Y:S01]  /*1a70*/  USHF.R.U32.HI UR4, URZ, 0x2, UR5 ;  /* 0x000000023f047899 */ /* 0x000fe20008011605 */
[----:B----4-:R-:W-:Y:S01]  /*1a80*/  IMAD R12, R0, -0x2, R9 ;  /* 0xfffffffe000c7824 */ /* 0x010fe200078e0209 */
[----:B------:R-:W-:Y:S01]  /*1a90*/  ULOP3.LUT UR38, UR38, UR6, URZ, 0x3c, !UPT ;  /* 0x0000000626267292 */ /* 0x000fe2000f8e3c3f */
[----:B------:R-:W-:Y:S01]  /*1aa0*/  IMAD.SHL.U32 R0, R152, 0x80, RZ ;  /* 0x0000008098007824 */ /* 0x000fe200078e00ff */
[----:B------:R-:W-:Y:S01]  /*1ab0*/  ISETP.GE.AND P0, PT, R23, R9, PT ;  /* 0x000000091700720c */ /* 0x000fe20003f06270 */
[----:B------:R-:W-:Y:S01]  /*1ac0*/  IMAD R5, R14, UR8, RZ ;  /* 0x000000080e057c24 */ /* 0x000fe2000f8e02ff */
[--C-:B------:R-:W-:Y:S01]  /*1ad0*/  SHF.R.S32.HI R9, RZ, 0x1f, R8.reuse ;  /* 0x0000001fff097819 */ /* 0x100fe20000011408 */
[----:B------:R-:W-:Y:S01]  /*1ae0*/  IMAD.WIDE R10, R152, 0x80, RZ ;  /* 0x00000080980a7825 */ /* 0x000fe200078e02ff */
[C---:B------:R-:W-:Y:S01]  /*1af0*/  ISETP.GE.OR P0, PT, R0.reuse, UR7, P0 ;  /* 0x0000000700007c0c */ /* 0x040fe20008706670 */
[----:B------:R-:W-:Y:S01]  /*1b00*/  UIMAD UR39, UR4, -0x5, UR39 ;  /* 0xfffffffb042778a4 */ /* 0x000fe2000f8e0227 */
[----:B------:R-:W-:Y:S01]  /*1b10*/  IADD3 R160, -R0, UR7, R7 ;  /* 0x0000000700a07c10 */ /* 0x000fe2000fffe107 */
[C---:B------:R-:W-:Y:S01]  /*1b20*/  IMAD R13, R22.reuse, UR9, R5 ;  /* 0x00000009160d7c24 */ /* 0x040fe2000f8e0205 */
[----:B------:R-:W-:Y:S01]  /*1b30*/  @UP1 ULOP3.LUT UR38, UR38, 0x1, UR4, 0x78, !UPT ;  /* 0x0000000126261892 */ /* 0x000fe2000f8e7804 */
[----:B------:R-:W-:Y:S01]  /*1b40*/  IMAD.WIDE.U32 R4, R22, UR8, R8 ;  /* 0x0000000816047c25 */ /* 0x000fe2000f8e0008 */
[----:B------:R-:W-:-:S03]  /*1b50*/  LOP3.LUT R161, R10, R3, R6, 0xfe, !PT ;  /* 0x000000030aa17212 */ /* 0x000fc600078efe06 */
[----:B------:R-:W-:Y:S02]  /*1b60*/  IMAD.IADD R5, R5, 0x1, R13 ;  /* 0x0000000105057824 */ /* 0x000fe400078e020d */
[----:B------:R-:W-:Y:S02]  /*1b70*/  IMAD.IADD R0, R12, 0x1, -R23 ;  /* 0x000000010c007824 */ /* 0x000fe400078e0a17 */
[----:B------:R-:W-:Y:S01]  /*1b80*/  IMAD.MOV.U32 R152, RZ, RZ, -0x1 ;  /* 0xffffffffff987424 */ /* 0x000fe200078e00ff */
[----:B------:R-:W-:Y:S06]  /*1b90*/  @P0 BRA `(.L_x_28) ;  /* 0x0000006000a00947 */ /* 0x000fec0003800000 */
[----:B------:R-:W0:Y:S01]  /*1ba0*/  LDC.64 R12, c[0x0][0x5c8] ;  /* 0x00017200ff0c7b82 */ /* 0x000e220000000a00 */
[----:B------:R-:W-:Y:S01]  /*1bb0*/  ULDC.64 UR4, c[0x0][0x5c0] ;  /* 0x0001700000047ab9 */ /* 0x000fe20000000a00 */
[----:B------:R-:W-:Y:S01]  /*1bc0*/  BSSY B0, `(.L_x_28) ;  /* 0x0000625000007945 */ /* 0x000fe20003800000 */
[-C--:B0-----:R-:W-:Y:S02]  /*1bd0*/  IMAD R6, R11, R12.reuse, RZ ;  /* 0x0000000c0b067224 */ /* 0x081fe400078e02ff */
[----:B------:R-:W-:-:S04]  /*1be0*/  IMAD.WIDE.U32 R4, R161, R12, R4 ;  /* 0x0000000ca1047225 */ /* 0x000fc800078e0004 */
[----:B------:R-:W-:Y:S01]  /*1bf0*/  IMAD R3, R161, R13, R6 ;  /* 0x0000000da1037224 */ /* 0x000fe200078e0206 */
[----:B------:R-:W-:-:S03]  /*1c00*/  IADD3 R4, P0, R4, UR4, RZ ;  /* 0x0000000404047c10 */ /* 0x000fc6000ff1e0ff */
[----:B------:R-:W-:Y:S01]  /*1c10*/  IMAD.IADD R3, R5, 0x1, R3 ;  /* 0x0000000105037824 */ /* 0x000fe200078e0203 */
[----:B------:R-:W-:-:S04]  /*1c20*/  LEA R6, P1, R12, R4, 0x3 ;  /* 0x000000040c067211 */ /* 0x000fc800078218ff */
[----:B------:R-:W-:Y:S02]  /*1c30*/  IADD3.X R5, R3, UR5, RZ, P0, !PT ;  /* 0x0000000503057c10 */ /* 0x000fe400087fe4ff */
[----:B-----5:R-:W-:Y:S02]  /*1c40*/  ISETP.NE.AND P0, PT, R154, RZ, PT ;  /* 0x000000ff9a00720c */ /* 0x020fe40003f05270 */
[----:B------:R-:W-:-:S11]  /*1c50*/  LEA.HI.X R7, R12, R5, R13, 0x3, P1 ;  /* 0x000000050c077211 */ /* 0x000fd600008f1c0d */
[----:B------:R-:W-:Y:S05]  /*1c60*/  @!P0 BRA `(.L_x_29) ;  /* 0x0000004800608947 */ /* 0x000fea0003800000 */
[----:B------:R-:W0:Y:S01]  /*1c70*/  LDC.64 R156, c[0x0][0x5b0] ;  /* 0x00016c00ff9c7b82 */ /* 0x000e220000000a00 */
[----:B------:R-:W-:Y:S01]  /*1c80*/  ULDC.64 UR4, c[0x0][0x5b8] ;  /* 0x00016e0000047ab9 */ /* 0x000fe20000000a00 */
[----:B------:R-:W-:Y:S01]  /*1c90*/  ISETP.GE.AND P1, PT, R160, 0x1, PT ;  /* 0x00000001a000780c */ /* 0x000fe20003f26270 */
[----:B------:R-:W-:Y:S01]  /*1ca0*/  IMAD R3, R14, UR4, RZ ;  /* 0x000000040e037c24 */ /* 0x000fe2000f8e02ff */
[----:B------:R-:W-:Y:S01]  /*1cb0*/  BSSY B1, `(.L_x_30) ;  /* 0x000000e000017945 */ /* 0x000fe20003800000 */
[----:B------:R-:W-:Y:S01]  /*1cc0*/  IMAD.WIDE.U32 R20, R22, UR4, R8 ;  /* 0x0000000416147c25 */ /* 0x000fe2000f8e0008 */
[----:B------:R-:W-:Y:S02]  /*1cd0*/  ISETP.LT.OR P5, PT, R0, 0x1, !P1 ;  /* 0x000000010000780c */ /* 0x000fe40004fa1670 */
[----:B------:R-:W1:Y:S01]  /*1ce0*/  LDC.64 R158, c[0x0][0x5a8] ;  /* 0x00016a00ff9e7b82 */ /* 0x000e620000000a00 */
[----:B------:R-:W-:Y:S02]  /*1cf0*/  IMAD R3, R22, UR5, R3 ;  /* 0x0000000516037c24 */ /* 0x000fe4000f8e0203 */
[----:B------:R-:W-:-:S02]  /*1d00*/  IMAD.MOV.U32 R14, RZ, RZ, R20 ;  /* 0x000000ffff0e7224 */ /* 0x000fc400078e0014 */
[----:B------:R-:W-:Y:S02]  /*1d10*/  IMAD.IADD R15, R21, 0x1, R3 ;  /* 0x00000001150f7824 */ /* 0x000fe400078e0203 */
[-C--:B0-----:R-:W-:Y:S02]  /*1d20*/  IMAD R10, R11, R156.reuse, RZ ;  /* 0x0000009c0b0a7224 */ /* 0x081fe400078e02ff */
[----:B------:R-:W-:-:S04]  /*1d30*/  IMAD.WIDE.U32 R8, R161, R156, R14 ;  /* 0x0000009ca1087225 */ /* 0x000fc800078e000e */
[----:B------:R-:W-:Y:S01]  /*1d40*/  IMAD R13, R161, R157, R10 ;  /* 0x0000009da10d7224 */ /* 0x000fe200078e020a */
[----:B-1----:R-:W-:-:S04]  /*1d50*/  IADD3 R8, P0, R8, R158, RZ ;  /* 0x0000009e08087210 */ /* 0x002fc80007f1e0ff */
[----:B------:R-:W-:Y:S01]  /*1d60*/  IADD3.X R9, R159, R9, R13, P0, !PT ;  /* 0x000000099f097210 */ /* 0x000fe200007fe40d */
[----:B------:R-:W-:Y:S08]  /*1d70*/  @P5 BRA `(.L_x_31) ;  /* 0x0000000000045947 */ /* 0x000ff00003800000 */
[----:B--2---:R0:W5:Y:S02]  /*1d80*/  LDG.E.U8 R155, desc[UR36][R8.64] ;  /* 0x00000024089b7981 */ /* 0x004164000c1e1100 */
.L_x_31:
[----:B------:R-:W-:Y:S05]  /*1d90*/  BSYNC B1 ;  /* 0x0000000000017941 */ /* 0x000fea0003800000 */
.L_x_30:
[----:B-----5:R-:W-:Y:S01]  /*1da0*/  LOP3.LUT R3, R155, 0xffff, RZ, 0xc0, !PT ;  /* 0x0000ffff9b037812 */ /* 0x020fe200078ec0ff */
[----:B------:R-:W-:Y:S01]  /*1db0*/  IMAD.SHL.U32 R10, R156, 0x8, RZ ;  /* 0x000000089c0a7824 */ /* 0x000fe200078e00ff */
[----:B------:R-:W-:Y:S01]  /*1dc0*/  ISETP.LT.OR P2, PT, R0, 0x2, !P1 ;  /* 0x000000020000780c */ /* 0x000fe20004f41670 */
[----:B------:R-:W-:Y:S01]  /*1dd0*/  BSSY B1, `(.L_x_32) ;  /* 0x000000e000017945 */ /* 0x000fe20003800000 */
[----:B------:R-:W-:Y:S02]  /*1de0*/  PRMT R3, R3, 0x8880, RZ ;  /* 0x0000888003037816 */ /* 0x000fe400000000ff */
[----:B------:R-:W-:Y:S02]  /*1df0*/  SHF.L.U64.HI R11, R156, 0x3, R157 ;  /* 0x000000039c0b7819 */ /* 0x000fe4000001029d */
[----:B------:R-:W-:Y:S01]  /*1e00*/  ISETP.GE.AND P0, PT, R160, 0x9, PT ;  /* 0x00000009a000780c */ /* 0x000fe20003f06270 */
[----:B------:R-:W-:Y:S02]  /*1e10*/  IMAD R12, R3, R154, RZ ;  /* 0x0000009a030c7224 */ /* 0x000fe400078e02ff */
[----:B------:R-:W-:-:S04]  /*1e20*/  IMAD.WIDE.U32 R10, R161, R156, R10 ;  /* 0x0000009ca10a7225 */ /* 0x000fc800078e000a */
[----:B------:R-:W-:Y:S01]  /*1e30*/  @!P5 IMAD R3, R24, R153, R12 ;  /* 0x000000991803d224 */ /* 0x000fe200078e020c */
[----:B------:R-:W-:Y:S01]  /*1e40*/  IADD3 R10, P3, P4, R20, R158, R10 ;  /* 0x0000009e140a7210 */ /* 0x000fe20007c7e00a */
[----:B------:R-:W-:-:S03]  /*1e50*/  IMAD.IADD R13, R13, 0x1, R11 ;  /* 0x000000010d0d7824 */ /* 0x000fc600078e020b */
[----:B------:R1:W-:Y:S01]  /*1e60*/  @!P5 STG.E.U8 desc[UR36][R4.64], R3 ;  /* 0x000000030400d986 */ /* 0x0003e2000c101124 */
[----:B------:R-:W-:Y:S08]  /*1e70*/  @P2 BRA `(.L_x_33) ;  /* 0x00000000000c2947 */ /* 0x000ff00003800000 */
[----:B--2---:R-:W1:Y:S02]  /*1e80*/  LDG.E.U8 R155, desc[UR36][R8.64+0x1] ;  /* 0x00000124089b7981 */ /* 0x004e64000c1e1100 */
[----:B-1----:R-:W-:-:S05]  /*1e90*/  PRMT R3, R155, 0x8880, RZ ;  /* 0x000088809b037816 */ /* 0x002fca00000000ff */
[----:B------:R-:W-:-:S07]  /*1ea0*/  IMAD R12, R3, R154, RZ ;  /* 0x0000009a030c7224 */ /* 0x000fce00078e02ff */
.L_x_33:
[----:B------:R-:W-:Y:S05]  /*1eb0*/  BSYNC B1 ;  /* 0x0000000000017941 */ /* 0x000fea0003800000 */
.L_x_32:
[C---:B------:R-:W-:Y:S01]  /*1ec0*/  ISETP.LT.OR P5, PT, R0.reuse, 0x1, !P0 ;  /* 0x000000010000780c */ /* 0x040fe200047a1670 */
[----:B------:R-:W-:Y:S01]  /*1ed0*/  @!P2 IMAD R25, R25, R153, R12 ;  /* 0x000000991919a224 */ /* 0x000fe200078e020c */
[----:B------:R-:W-:Y:S01]  /*1ee0*/  BSSY B1, `(.L_x_34) ;  /* 0x000000a000017945 */ /* 0x000fe20003800000 */
[----:B------:R-:W-:Y:S02]  /*1ef0*/  IADD3.X R11, R15, R159, R13, P3, P4 ;  /* 0x0000009f0f0b7210 */ /* 0x000fe40001fe840d */
[C---:B------:R-:W-:Y:S01]  /*1f00*/  ISETP.LT.OR P3, PT, R0.reuse, 0x2, !P0 ;  /* 0x000000020000780c */ /* 0x040fe20004761670 */
[----:B------:R3:W-:Y:S01]  /*1f10*/  @!P2 STG.E.U8 desc[UR36][R4.64+0x1], R25 ;  /* 0x000001190400a986 */ /* 0x0007e2000c101124 */
[C---:B------:R-:W-:Y:S02]  /*1f20*/  ISETP.LT.OR P4, PT, R0.reuse, 0x9, !P1 ;  /* 0x000000090000780c */ /* 0x040fe40004f81670 */
[----:B------:R-:W-:-:S04]  /*1f30*/  ISETP.LT.OR P2, PT, R0, 0xa, !P1 ;  /* 0x0000000a0000780c */ /* 0x000fc80004f41670 */
[----:B------:R-:W-:Y:S09]  /*1f40*/  @P5 BRA `(.L_x_35) ;  /* 0x00000000000c5947 */ /* 0x000ff20003800000 */
[----:B--2---:R-:W1:Y:S02]  /*1f50*/  LDG.E.U8 R155, desc[UR36][R10.64] ;  /* 0x000000240a9b7981 */ /* 0x004e64000c1e1100 */
[----:B-1----:R-:W-:-:S05]  /*1f60*/  PRMT R3, R155, 0x8880, RZ ;  /* 0x000088809b037816 */ /* 0x002fca00000000ff */
[----:B------:R-:W-:-:S07]  /*1f70*/  IMAD R12, R3, R154, RZ ;  /* 0x0000009a030c7224 */ /* 0x000fce00078e02ff */
.L_x_35:
[----:B------:R-:W-:Y:S05]  /*1f80*/  BSYNC B1 ;  /* 0x0000000000017941 */ /* 0x000fea0003800000 */
.L_x_34:
[----:B-1----:R-:W-:Y:S01]  /*1f90*/  @!P5 IMAD R3, R26, R153, R12 ;  /* 0x000000991a03d224 */ /* 0x002fe200078e020c */
[----:B------:R-:W-:Y:S04]  /*1fa0*/  BSSY B1, `(.L_x_36) ;  /* 0x0000006000017945 */ /* 0x000fe80003800000 */
[----:B------:R1:W-:Y:S01]  /*1fb0*/  @!P5 STG.E.U8 desc[UR36][R6.64], R3 ;  /* 0x000000030600d986 */ /* 0x0003e2000c101124 */
[----:B------:R-:W-:Y:S05]  /*1fc0*/  @P3 BRA `(.L_x_37) ;  /* 0x00000000000c3947 */ /* 0x000fea0003800000 */
[----:B--2---:R-:W1:Y:S02]  /*1fd0*/  LDG.E.U8 R155, desc[UR36][R10.64+0x1] ;  /* 0x000001240a9b7981 */ /* 0x004e64000c1e1100 */
[----:B-1----:R-:W-:-:S05]  /*1fe0*/  PRMT R3, R155, 0x8880, RZ ;  /* 0x000088809b037816 */ /* 0x002fca00000000ff */
[----:B------:R-:W-:-:S07]  /*1ff0*/  IMAD R12, R3, R154, RZ ;  /* 0x0000009a030c7224 */ /* 0x000fce00078e02ff */
.L_x_37:
[----:B------:R-:W-:Y:S05]  /*2000*/  BSYNC B1 ;  /* 0x0000000000017941 */ /* 0x000fea0003800000 */
.L_x_36:
[----:B------:R-:W-:Y:S01]  /*2010*/  @!P3 IMAD R27, R27, R153, R12 ;  /* 0x000000991b1bb224 */ /* 0x000fe200078e020c */
[----:B------:R-:W-:Y:S04]  /*2020*/  BSSY B1, `(.L_x_38) ;  /* 0x0000006000017945 */ /* 0x000fe80003800000 */
[----:B------:R4:W-:Y:S01]  /*2030*/  @!P3 STG.E.U8 desc[UR36][R6.64+0x1], R27 ;  /* 0x0000011b0600b986 */ /* 0x0009e2000c101124 */
[----:B------:R-:W-:Y:S05]  /*2040*/  @P4 BRA `(.L_x_39) ;  /* 0x00000000000c4947 */ /* 0x000fea0003800000 */
[----:B--2---:R-:W1:Y:S02]  /*2050*/  LDG.E.U8 R155, desc[UR36][R8.64+0x8] ;  /* 0x00000824089b7981 */ /* 0x004e64000c1e1100 */
[----:B-1----:R-:W-:-:S05]  /*2060*/  PRMT R3, R155, 0x8880, RZ ;  /* 0x000088809b037816 */ /* 0x002fca00000000ff */
[----:B------:R-:W-:-:S07]  /*2070*/  IMAD R12, R3, R154, RZ ;  /* 0x0000009a030c7224 */ /* 0x000fce00078e02ff */
.L_x_39:
[----:B------:R-:W-:Y:S05]  /*2080*/  BSYNC B1 ;  /* 0x0000000000017941 */ /* 0x000fea0003800000 */
.L_x_38:
[----:B-1----:R-:W-:Y:S01]  /*2090*/  @!P4 IMAD R3, R28, R153, R12 ;  /* 0x000000991c03c224 */ /* 0x002fe200078e020c */
[----:B------:R-:W-:Y:S04]  /*20a0*/  BSSY B1, `(.L_x_40) ;  /* 0x0000006000017945 */ /* 0x000fe80003800000 */
[----:B------:R1:W-:Y:S01]  /*20b0*/  @!P4 STG.E.U8 desc[UR36][R4.64+0x8], R3 ;  /* 0x000008030400c986 */ /* 0x0003e2000c101124 */
[----:B------:R-:W-:Y:S05]  /*20c0*/  @P2 BRA `(.L_x_41) ;  /* 0x00000000000c2947 */ /* 0x000fea0003800000 */
[----:B--2---:R-:W1:Y:S02]  /*20d0*/  LDG.E.U8 R155, desc[UR36][R8.64+0x9] ;  /* 0x00000924089b7981 */ /* 0x004e64000c1e1100 */
[----:B-1----:R-:W-:-:S05]  /*20e0*/  PRMT R3, R155, 0x8880, RZ ;  /* 0x000088809b037816 */ /* 0x002fca00000000ff */
[----:B------:R-:W-:-:S07]  /*20f0*/  IMAD R12, R3, R154, RZ ;  /* 0x0000009a030c7224 */ /* 0x000fce00078e02ff */
.L_x_41:
[----:B------:R-:W-:Y:S05]  /*2100*/  BSYNC B1 ;  /* 0x0000000000017941 */ /* 0x000fea0003800000 */
.L_x_40:
[C---:B------:R-:W-:Y:S01]  /*2110*/  ISETP.LT.OR P4, PT, R0.reuse, 0x9, !P0 ;  /* 0x000000090000780c */ /* 0x040fe20004781670 */
[----:B------:R-:W-:Y:S01]  /*2120*/  @!P2 IMAD R29, R29, R153, R12 ;  /* 0x000000991d1da224 */ /* 0x000fe200078e020c */
[----:B------:R-:W-:Y:S01]  /*2130*/  BSSY B1, `(.L_x_42) ;  /* 0x0000009000017945 */ /* 0x000fe20003800000 */
[C---:B------:R-:W-:Y:S02]  /*2140*/  ISETP.LT.OR P3, PT, R0.reuse, 0xa, !P0 ;  /* 0x0000000a0000780c */ /* 0x040fe40004761670 */
[C---:B------:R-:W-:Y:S01]  /*2150*/  ISETP.LT.OR P5, PT, R0.reuse, 0x11, !P1 ;  /* 0x000000110000780c */ /* 0x040fe20004fa1670 */
[----:B------:R0:W-:Y:S01]  /*2160*/  @!P2 STG.E.U8 desc[UR36][R4.64+0x9], R29 ;  /* 0x0000091d0400a986 */ /* 0x0001e2000c101124 */
[----:B------:R-:W-:-:S06]  /*2170*/  ISETP.LT.OR P2, PT, R0, 0x12, !P1 ;  /* 0x000000120000780c */ /* 0x000fcc0004f41670 */
[----:B------:R-:W-:Y:S07]  /*2180*/  @P4 BRA `(.L_x_43) ;  /* 0x00000000000c4947 */ /* 0x000fee0003800000 */
[----:B--2---:R-:W1:Y:S02]  /*2190*/  LDG.E.U8 R155, desc[UR36][R10.64+0x8] ;  /* 0x000008240a9b7981 */ /* 0x004e64000c1e1100 */
[----:B-1----:R-:W-:-:S05]  /*21a0*/  PRMT R3, R155, 0x8880, RZ ;  /* 0x000088809b037816 */ /* 0x002fca00000000ff */
[----:B------:R-:W-:-:S07]  /*21b0*/  IMAD R12, R3, R154, RZ ;  /* 0x0000009a030c7224 */ /* 0x000fce00078e02ff */
.L_x_43:
[----:B------:R-:W-:Y:S05]  /*21c0*/  BSYNC B1 ;  /* 0x0000000000017941 */ /* 0x000fea0003800000 */
.L_x_42:
[----:B-1----:R-:W-:Y:S01]  /*21d0*/  @!P4 IMAD R3, R30, R153, R12 ;  /* 0x000000991e03c224 */ /* 0x002fe200078e020c */
[----:B------:R-:W-:Y:S04]  /*21e0*/  BSSY B1, `(.L_x_44) ;  /* 0x0000006000017945 */ /* 0x000fe80003800000 */
[----:B------:R1:W-:Y:S01]  /*21f0*/  @!P4 STG.E.U8 desc[UR36][R6.64+0x8], R3 ;  /* 0x000008030600c986 */ /* 0x0003e2000c101124 */
[----:B------:R-:W-:Y:S05]  /*2200*/  @P3 BRA `(.L_x_45) ;  /* 0x00000000000c3947 */ /* 0x000fea0003800000 */
[----:B--2---:R-:W1:Y:S02]  /*2210*/  LDG.E.U8 R155, desc[UR36][R10.64+0x9] ;  /* 0x000009240a9b7981 */ /* 0x004e64000c1e1100 */
[----:B-1----:R-:W-:-:S05]  /*2220*/  PRMT R3, R155, 0x8880, RZ ;  /* 0x000088809b037816 */ /* 0x002fca00000000ff */
[----:B------:R-:W-:-:S07]  /*2230*/  IMAD R12, R3, R154, RZ ;  /* 0x0000009a030c7224 */ /* 0x000fce00078e02ff */
.L_x_45:
[----:B------:R-:W-:Y:S05]  /*2240*/  BSYNC B1 ;  /* 0x0000000000017941 */ /* 0x000fea0003800000 */
.L_x_44:
[----:B------:R-:W-:Y:S01]  /*2250*/  @!P3 IMAD R31, R31, R153, R12 ;  /* 0x000000991f1fb224 */ /* 0x000fe200078e020c */
[----:B------:R-:W-:Y:S04]  /*2260*/  BSSY B1, `(.L_x_46) ;  /* 0x0000006000017945 */ /* 0x000fe80003800000 */
[----:B------:R0:W-:Y:S01]  /*2270*/  @!P3 STG.E.U8 desc[UR36][R6.64+0x9], R31 ;  /* 0x0000091f0600b986 */ /* 0x0001e2000c101124 */
[----:B------:R-:W-:Y:S05]  /*2280*/  @P5 BRA `(.L_x_47) ;  /* 0x00000000000c5947 */ /* 0x000fea0003800000 */
[----:B--2---:R-:W1:Y:S02]  /*2290*/  LDG.E.U8 R155, desc[UR36][R8.64+0x10] ;  /* 0x00001024089b7981 */ /* 0x004e64000c1e1100 */
[----:B-1----:R-:W-:-:S05]  /*22a0*/  PRMT R3, R155, 0x8880, RZ ;  /* 0x000088809b037816 */ /* 0x002fca00000000ff */
[----:B------:R-:W-:-:S07]  /*22b0*/  IMAD R12, R3, R154, RZ ;  /* 0x0000009a030c7224 */ /* 0x000fce00078e02ff */
.L_x_47:
[----:B------:R-:W-:Y:S05]  /*22c0*/  BSYNC B1 ;  /* 0x0000000000017941 */ /* 0x000fea0003800000 */
.L_x_46:
[----:B-1----:R-:W-:Y:S01]  /*22d0*/  @!P5 IMAD R3, R32, R153, R12 ;  /* 0x000000992003d224 */ /* 0x002fe200078e020c */
[----:B------:R-:W-:Y:S04]  /*22e0*/  BSSY B1, `(.L_x_48) ;  /* 0x0000006000017945 */ /* 0x000fe80003800000 */
[----:B------:R1:W-:Y:S01]  /*22f0*/  @!P5 STG.E.U8 desc[UR36][R4.64+0x10], R3 ;  /* 0x000010030400d986 */ /* 0x0003e2000c101124 */
[----:B------:R-:W-:Y:S05]  /*2300*/  @P2 BRA `(.L_x_49) ;  /* 0x00000000000c2947 */ /* 0x000fea0003800000 */
[----:B--2---:R-:W1:Y:S02]  /*2310*/  LDG.E.U8 R155, desc[UR36][R8.64+0x11] ;  /* 0x00001124089b7981 */ /* 0x004e64000c1e1100 */
[----:B-1----:R-:W-:-:S05]  /*2320*/  PRMT R3, R155, 0x8880, RZ ;  /* 0x000088809b037816 */ /* 0x002fca00000000ff */
[----:B------:R-:W-:-:S07]  /*2330*/  IMAD R12, R3, R154, RZ ;  /* 0x0000009a030c7224 */ /* 0x000fce00078e02ff */
.L_x_49:
[----:B------:R-:W-:Y:S05]  /*2340*/  BSYNC B1 ;  /* 0x0000000000017941 */ /* 0x000fea0003800000 */
.L_x_48:
        /* <DEDUP_REMOVED lines=11> */
.L_x_51:
[----:B------:R-:W-:Y:S05]  /*2400*/  BSYNC B1 ;  /* 0x0000000000017941 */ /* 0x000fea0003800000 */
.L_x_50:
[----:B-1----:R-:W-:Y:S01]  /*2410*/  @!P4 IMAD R3, R34, R153, R12 ;  /* 0x000000992203c224 */ /* 0x002fe200078e020c */
[----:B------:R-:W-:Y:S04]  /*2420*/  BSSY B1, `(.L_x_52) ;  /* 0x0000006000017945 */ /* 0x000fe80003800000 */
[----:B------:R1:W-:Y:S01]  /*2430*/  @!P4 STG.E.U8 desc[UR36][R6.64+0x10], R3 ;  /* 0x000010030600c986 */ /* 0x0003e2000c101124 */
[----:B------:R-:W-:Y:S05]  /*2440*/  @P3 BRA `(.L_x_53) ;  /* 0x00000000000c3947 */ /* 0x000fea0003800000 */
[----:B--2---:R-:W1:Y:S02]  /*2450*/  LDG.E.U8 R155, desc[UR36][R10.64+0x11] ;  /* 0x000011240a9b7981 */ /* 0x004e64000c1e1100 */
[----:B-1----:R-:W-:-:S05]  /*2460*/  PRMT R3, R155, 0x8880, RZ ;  /* 0x000088809b037816 */ /* 0x002fca00000000ff */
[----:B------:R-:W-:-:S07]  /*2470*/  IMAD R12, R3, R154, RZ ;  /* 0x0000009a030c7224 */ /* 0x000fce00078e02ff */
.L_x_53:
[----:B------:R-:W-:Y:S05]  /*2480*/  BSYNC B1 ;  /* 0x0000000000017941 */ /* 0x000fea0003800000 */
.L_x_52:
[----:B------:R-:W-:Y:S01]  /*2490*/  @!P3 IMAD R35, R35, R153, R12 ;  /* 0x000000992323b224 */ /* 0x000fe200078e020c */
[----:B------:R-:W-:Y:S04]  /*24a0*/  BSSY B1, `(.L_x_54) ;  /* 0x0000006000017945 */ /* 0x000fe80003800000 */
[----:B------:R0:W-:Y:S01]  /*24b0*/  @!P3 STG.E.U8 desc[UR36][R6.64+0x11], R35 ;  /* 0x000011230600b986 */ /* 0x0001e2000c101124 */
[----:B------:R-:W-:Y:S05]  /*24c0*/  @P5 BRA `(.L_x_55) ;  /* 0x00000000000c5947 */ /* 0x000fea0003800000 */
[----:B--2---:R-:W1:Y:S02]  /*24d0*/  LDG.E.U8 R155, desc[UR36][R8.64+0x18] ;  /* 0x00001824089b7981 */ /* 0x004e64000c1e1100 */
[----:B-1----:R-:W-:-:S05]  /*24e0*/  PRMT R3, R155, 0x8880, RZ ;  /* 0x000088809b037816 */ /* 0x002fca00000000ff */
[----:B------:R-:W-:-:S07]  /*24f0*/  IMAD R12, R3, R154, RZ ;  /* 0x0000009a030c7224 */ /* 0x000fce00078e02ff */
.L_x_55:
[----:B------:R-:W-:Y:S05]  /*2500*/  BSYNC B1 ;  /* 0x0000000000017941 */ /* 0x000fea0003800000 */
.L_x_54:
[----:B-1----:R-:W-:Y:S01]  /*2510*/  @!P5 IMAD R3, R36, R153, R12 ;  /* 0x000000992403d224 */ /* 0x002fe200078e020c */
[----:B------:R-:W-:Y:S04]  /*2520*/  BSSY B1, `(.L_x_56) ;  /* 0x0000006000017945 */ /* 0x000fe80003800000 */
[----:B------:R1:W-:Y:S01]  /*2530*/  @!P5 STG.E.U8 desc[UR36][R4.64+0x18], R3 ;  /* 0x000018030400d986 */ /* 0x0003e2000c101124 */
[----:B------:R-:W-:Y:S05]  /*2540*/  @P2 BRA `(.L_x_57) ;  /* 0x00000000000c2947 */ /* 0x000fea0003800000 */
[----:B--2---:R-:W1:Y:S02]  /*2550*/  LDG.E.U8 R155, desc[UR36][R8.64+0x19] ;  /* 0x00001924089b7981 */ /* 0x004e64000c1e1100 */
[----:B-1----:R-:W-:-:S05]  /*2560*/  PRMT R3, R155, 0x8880, RZ ;  /* 0x000088809b037816 */ /* 0x002fca00000000ff */
[----:B------:R-:W-:-:S07]  /*2570*/  IMAD R12, R3, R154, RZ ;  /* 0x0000009a030c7224 */ /* 0x000fce00078e02ff */
.L_x_57:
[----:B------:R-:W-:Y:S05]  /*2580*/  BSYNC B1 ;  /* 0x0000000000017941 */ /* 0x000fea0003800000 */
.L_x_56:
        /* <DEDUP_REMOVED lines=11> */
.L_x_59:
[----:B------:R-:W-:Y:S05]  /*2640*/  BSYNC B1 ;  /* 0x0000000000017941 */ /* 0x000fea0003800000 */
.L_x_58:
[----:B-1----:R-:W-:Y:S01]  /*2650*/  @!P4 IMAD R3, R38, R153, R12 ;  /* 0x000000992603c224 */ /* 0x002fe200078e020c */
[----:B------:R-:W-:Y:S04]  /*2660*/  BSSY B1, `(.L_x_60) ;  /* 0x0000006000017945 */ /* 0x000fe80003800000 */
[----:B------:R1:W-:Y:S01]  /*2670*/  @!P4 STG.E.U8 desc[UR36][R6.64+0x18], R3 ;  /* 0x000018030600c986 */ /* 0x0003e2000c101124 */
[----:B------:R-:W-:Y:S05]  /*2680*/  @P3 BRA `(.L_x_61) ;  /* 0x00000000000c3947 */ /* 0x000fea0003800000 */
[----:B--2---:R-:W1:Y:S02]  /*2690*/  LDG.E.U8 R155, desc[UR36][R10.64+0x19] ;  /* 0x000019240a9b7981 */ /* 0x004e64000c1e1100 */
[----:B-1----:R-:W-:-:S05]  /*26a0*/  PRMT R3, R155, 0x8880, RZ ;  /* 0x000088809b037816 */ /* 0x002fca00000000ff */
[----:B------:R-:W-:-:S07]  /*26b0*/  IMAD R12, R3, R154, RZ ;  /* 0x0000009a030c7224 */ /* 0x000fce00078e02ff */
.L_x_61:
[----:B------:R-:W-:Y:S05]  /*26c0*/  BSYNC B1 ;  /* 0x0000000000017941 */ /* 0x000fea0003800000 */
.L_x_60:
[----:B------:R-:W-:Y:S01]  /*26d0*/  @!P3 IMAD R39, R39, R153, R12 ;  /* 0x000000992727b224 */ /* 0x000fe200078e020c */
[----:B------:R-:W-:Y:S04]  /*26e0*/  BSSY B1, `(.L_x_62) ;  /* 0x0000006000017945 */ /* 0x000fe80003800000 */
[----:B------:R0:W-:Y:S01]  /*26f0*/  @!P3 STG.E.U8 desc[UR36][R6.64+0x19], R39 ;  /* 0x000019270600b986 */ /* 0x0001e2000c101124 */
[----:B------:R-:W-:Y:S05]  /*2700*/  @P5 BRA `(.L_x_63) ;  /* 0x00000000000c5947 */ /* 0x000fea0003800000 */
[----:B--2---:R-:W1:Y:S02]  /*2710*/  LDG.E.U8 R155, desc[UR36][R8.64+0x20] ;  /* 0x00002024089b7981 */ /* 0x004e64000c1e1100 */
[----:B-1----:R-:W-:-:S05]  /*2720*/  PRMT R3, R155, 0x8880, RZ ;  /* 0x000088809b037816 */ /* 0x002fca00000000ff */
[----:B------:R-:W-:-:S07]  /*2730*/  IMAD R12, R3, R154, RZ ;  /* 0x0000009a030c7224 */ /* 0x000fce00078e02ff */
.L_x_63:
[----:B------:R-:W-:Y:S05]  /*2740*/  BSYNC B1 ;  /* 0x0000000000017941 */ /* 0x000fea0003800000 */
.L_x_62:
[----:B-1----:R-:W-:Y:S01]  /*2750*/  @!P5 IMAD R3, R40, R153, R12 ;  /* 0x000000992803d224 */ /* 0x002fe200078e020c */
[----:B------:R-:W-:Y:S04]  /*2760*/  BSSY B1, `(.L_x_64) ;  /* 0x0000006000017945 */ /* 0x000fe80003800000 */
[----:B------:R1:W-:Y:S01]  /*2770*/  @!P5 STG.E.U8 desc[UR36][R4.64+0x20], R3 ;  /* 0x000020030400d986 */ /* 0x0003e2000c101124 */
[----:B------:R-:W-:Y:S05]  /*2780*/  @P2 BRA `(.L_x_65) ;  /* 0x00000000000c2947 */ /* 0x000fea0003800000 */
[----:B--2---:R-:W1:Y:S02]  /*2790*/  LDG.E.U8 R155, desc[UR36][R8.64+0x21] ;  /* 0x00002124089b7981 */ /* 0x004e64000c1e1100 */
[----:B-1----:R-:W-:-:S05]  /*27a0*/  PRMT R3, R155, 0x8880, RZ ;  /* 0x000088809b037816 */ /* 0x002fca00000000ff */
[----:B------:R-:W-:-:S07]  /*27b0*/  IMAD R12, R3, R154, RZ ;  /* 0x0000009a030c7224 */ /* 0x000fce00078e02ff */
.L_x_65:
[----:B------:R-:W-:Y:S05]  /*27c0*/  BSYNC B1 ;  /* 0x0000000000017941 */ /* 0x000fea0003800000 */
.L_x_64:
        /* <DEDUP_REMOVED lines=11> */
.L_x_67:
[----:B------:R-:W-:Y:S05]  /*2880*/  BSYNC B1 ;  /* 0x0000000000017941 */ /* 0x000fea0003800000 */
.L_x_66:
[----:B-1----:R-:W-:Y:S01]  /*2890*/  @!P4 IMAD R3, R42, R153, R12 ;  /* 0x000000992a03c224 */ /* 0x002fe200078e020c */
[----:B------:R-:W-:Y:S04]  /*28a0*/  BSSY B1, `(.L_x_68) ;  /* 0x0000006000017945 */ /* 0x000fe80003800000 */
[----:B------:R1:W-:Y:S01]  /*28b0*/  @!P4 STG.E.U8 desc[UR36][R6.64+0x20], R3 ;  /* 0x000020030600c986 */ /* 0x0003e2000c101124 */
[----:B------:R-:W-:Y:S05]  /*28c0*/  @P3 BRA `(.L_x_69) ;  /* 0x00000000000c3947 */ /* 0x000fea0003800000 */
[----:B--2---:R-:W1:Y:S02]  /*28d0*/  LDG.E.U8 R155, desc[UR36][R10.64+0x21] ;  /* 0x000021240a9b7981 */ /* 0x004e64000c1e1100 */
[----:B-1----:R-:W-:-:S05]  /*28e0*/  PRMT R3, R155, 0x8880, RZ ;  /* 0x000088809b037816 */ /* 0x002fca00000000ff */
[----:B------:R-:W-:-:S07]  /*28f0*/  IMAD R12, R3, R154, RZ ;  /* 0x0000009a030c7224 */ /* 0x000fce00078e02ff */
.L_x_69:
[----:B------:R-:W-:Y:S05]  /*2900*/  BSYNC B1 ;  /* 0x0000000000017941 */ /* 0x000fea0003800000 */
.L_x_68:
[----:B------:R-:W-:Y:S01]  /*2910*/  @!P3 IMAD R43, R43, R153, R12 ;  /* 0x000000992b2bb224 */ /* 0x000fe200078e020c */
[----:B------:R-:W-:Y:S04]  /*2920*/  BSSY B1, `(.L_x_70) ;  /* 0x0000006000017945 */ /* 0x000fe80003800000 */
[----:B------:R0:W-:Y:S01]  /*2930*/  @!P3 STG.E.U8 desc[UR36][R6.64+0x21], R43 ;  /* 0x0000212b0600b986 */ /* 0x0001e2000c101124 */
[----:B------:R-:W-:Y:S05]  /*2940*/  @P5 BRA `(.L_x_71) ;  /* 0x00000000000c5947 */ /* 0x000fea0003800000 */
[----:B--2---:R-:W1:Y:S02]  /*2950*/  LDG.E.U8 R155, desc[UR36][R8.64+0x28] ;  /* 0x00002824089b7981 */ /* 0x004e64000c1e1100 */
[----:B-1----:R-:W-:-:S05]  /*2960*/  PRMT R3, R155, 0x8880, RZ ;  /* 0x000088809b037816 */ /* 0x002fca00000000ff */
[----:B------:R-:W-:-:S07]  /*2970*/  IMAD R12, R3, R154, RZ ;  /* 0x0000009a030c7224 */ /* 0x000fce00078e02ff */
.L_x_71:
[----:B------:R-:W-:Y:S05]  /*2980*/  BSYNC B1 ;  /* 0x0000000000017941 */ /* 0x000fea0003800000 */
.L_x_70:
[----:B-1----:R-:W-:Y:S01]  /*2990*/  @!P5 IMAD R3, R44, R153, R12 ;  /* 0x000000992c03d224 */ /* 0x002fe200078e020c */
[----:B------:R-:W-:Y:S04]  /*29a0*/  BSSY B1, `(.L_x_72) ;  /* 0x0000006000017945 */ /* 0x000fe80003800000 */
[----:B------:R1:W-:Y:S01]  /*29b0*/  @!P5 STG.E.U8 desc[UR36][R4.64+0x28], R3 ;  /* 0x000028030400d986 */ /* 0x0003e2000c101124 */
[----:B------:R-:W-:Y:S05]  /*29c0*/  @P2 BRA `(.L_x_73) ;  /* 0x00000000000c2947 */ /* 0x000fea0003800000 */
[----:B--2---:R-:W1:Y:S02]  /*29d0*/  LDG.E.U8 R155, desc[UR36][R8.64+0x29] ;  /* 0x00002924089b7981 */ /* 0x004e64000c1e1100 */
[----:B-1----:R-:W-:-:S05]  /*29e0*/  PRMT R3, R155, 0x8880, RZ ;  /* 0x000088809b037816 */ /* 0x002fca00000000ff */
[----:B------:R-:W-:-:S07]  /*29f0*/  IMAD R12, R3, R154, RZ ;  /* 0x0000009a030c7224 */ /* 0x000fce00078e02ff */
.L_x_73:
[----:B------:R-:W-:Y:S05]  /*2a00*/  BSYNC B1 ;  /* 0x0000000000017941 */ /* 0x000fea0003800000 */
.L_x_72:
        /* <DEDUP_REMOVED lines=11> */
.L_x_75:
[----:B------:R-:W-:Y:S05]  /*2ac0*/  BSYNC B1 ;  /* 0x0000000000017941 */ /* 0x000fea0003800000 */
.L_x_74:
[----:B-1----:R-:W-:Y:S01]  /*2ad0*/  @!P4 IMAD R3, R46, R153, R12 ;  /* 0x000000992e03c224 */ /* 0x002fe200078e020c */
[----:B------:R-:W-:Y:S04]  /*2ae0*/  BSSY B1, `(.L_x_76) ;  /* 0x0000006000017945 */ /* 0x000fe80003800000 */
[----:B------:R1:W-:Y:S01]  /*2af0*/  @!P4 STG.E.U8 desc[UR36][R6.64+0x28], R3 ;  /* 0x000028030600c986 */ /* 0x0003e2000c101124 */
[----:B------:R-:W-:Y:S05]  /*2b00*/  @P3 BRA `(.L_x_77) ;  /* 0x00000000000c3947 */ /* 0x000fea0003800000 */
[----:B--2---:R-:W1:Y:S02]  /*2b10*/  LDG.E.U8 R155, desc[UR36][R10.64+0x29] ;  /* 0x000029240a9b7981 */ /* 0x004e64000c1e1100 */
[----:B-1----:R-:W-:-:S05]  /*2b20*/  PRMT R3, R155, 0x8880, RZ ;  /* 0x000088809b037816 */ /* 0x002fca00000000ff */
[----:B------:R-:W-:-:S07]  /*2b30*/  IMAD R12, R3, R154, RZ ;  /* 0x0000009a030c7224 */ /* 0x000fce00078e02ff */
.L_x_77:
[----:B------:R-:W-:Y:S05]  /*2b40*/  BSYNC B1 ;  /* 0x0000000000017941 */ /* 0x000fea0003800000 */
.L_x_76:
[----:B------:R-:W-:Y:S01]  /*2b50*/  @!P3 IMAD R47, R47, R153, R12 ;  /* 0x000000992f2fb224 */ /* 0x000fe200078e020c */
[----:B------:R-:W-:Y:S04]  /*2b60*/  BSSY B1, `(.L_x_78) ;  /* 0x0000006000017945 */ /* 0x000fe80003800000 */
[----:B------:R0:W-:Y:S01]  /*2b70*/  @!P3 STG.E.U8 desc[UR36][R6.64+0x29], R47 ;  /* 0x0000292f0600b986 */ /* 0x0001e2000c101124 */
[----:B------:R-:W-:Y:S05]  /*2b80*/  @P5 BRA `(.L_x_79) ;  /* 0x00000000000c5947 */ /* 0x000fea0003800000 */
[----:B--2---:R-:W1:Y:S02]  /*2b90*/  LDG.E.U8 R155, desc[UR36][R8.64+0x30] ;  /* 0x00003024089b7981 */ /* 0x004e64000c1e1100 */
[----:B-1----:R-:W-:-:S05]  /*2ba0*/  PRMT R3, R155, 0x8880, RZ ;  /* 0x000088809b037816 */ /* 0x002fca00000000ff */
[----:B------:R-:W-:-:S07]  /*2bb0*/  IMAD R12, R3, R154, RZ ;  /* 0x0000009a030c7224 */ /* 0x000fce00078e02ff */
.L_x_79:
[----:B------:R-:W-:Y:S05]  /*2bc0*/  BSYNC B1 ;  /* 0x0000000000017941 */ /* 0x000fea0003800000 */
.L_x_78:
[----:B-1----:R-:W-:Y:S01]  /*2bd0*/  @!P5 IMAD R3, R48, R153, R12 ;  /* 0x000000993003d224 */ /* 0x002fe200078e020c */
[----:B------:R-:W-:Y:S04]  /*2be0*/  BSSY B1, `(.L_x_80) ;  /* 0x0000006000017945 */ /* 0x000fe80003800000 */
[----:B------:R1:W-:Y:S01]  /*2bf0*/  @!P5 STG.E.U8 desc[UR36][R4.64+0x30], R3 ;  /* 0x000030030400d986 */ /* 0x0003e2000c101124 */
[----:B------:R-:W-:Y:S05]  /*2c00*/  @P2 BRA `(.L_x_81) ;  /* 0x00000000000c2947 */ /* 0x000fea0003800000 */
[----:B--2---:R-:W1:Y:S02]  /*2c10*/  LDG.E.U8 R155, desc[UR36][R8.64+0x31] ;  /* 0x00003124089b7981 */ /* 0x004e64000c1e1100 */
[----:B-1----:R-:W-:-:S05]  /*2c20*/  PRMT R3, R155, 0x8880, RZ ;  /* 0x000088809b037816 */ /* 0x002fca00000000ff */
[----:B------:R-:W-:-:S07]  /*2c30*/  IMAD R12, R3, R154, RZ ;  /* 0x0000009a030c7224 */ /* 0x000fce00078e02ff */
.L_x_81:
[----:B------:R-:W-:Y:S05]  /*2c40*/  BSYNC B1 ;  /* 0x0000000000017941 */ /* 0x000fea0003800000 */
.L_x_80:
        /* <DEDUP_REMOVED lines=11> */
.L_x_83:
[----:B------:R-:W-:Y:S05]  /*2d00*/  BSYNC B1 ;  /* 0x0000000000017941 */ /* 0x000fea0003800000 */
.L_x_82:
[----:B-1----:R-:W-:Y:S01]  /*2d10*/  @!P4 IMAD R3, R50, R153, R12 ;  /* 0x000000993203c224 */ /* 0x002fe200078e020c */
[----:B------:R-:W-:Y:S04]  /*2d20*/  BSSY B1, `(.L_x_84) ;  /* 0x0000006000017945 */ /* 0x000fe80003800000 */
[----:B------:R1:W-:Y:S01]  /*2d30*/  @!P4 STG.E.U8 desc[UR36][R6.64+0x30], R3 ;  /* 0x000030030600c986 */ /* 0x0003e2000c101124 */
[----:B------:R-:W-:Y:S05]  /*2d40*/  @P3 BRA `(.L_x_85) ;  /* 0x00000000000c3947 */ /* 0x000fea0003800000 */
[----:B--2---:R-:W1:Y:S02]  /*2d50*/  LDG.E.U8 R155, desc[UR36][R10.64+0x31] ;  /* 0x000031240a9b7981 */ /* 0x004e64000c1e1100 */
[----:B-1----:R-:W-:-:S05]  /*2d60*/  PRMT R3, R155, 0x8880, RZ ;  /* 0x000088809b037816 */ /* 0x002fca00000000ff */
[----:B------:R-:W-:-:S07]  /*2d70*/  IMAD R12, R3, R154, RZ ;  /* 0x0000009a030c7224 */ /* 0x000fce00078e02ff */
.L_x_85:
[----:B------:R-:W-:Y:S05]  /*2d80*/  BSYNC B1 ;  /* 0x0000000000017941 */ /* 0x000fea0003800000 */
.L_x_84:
[----:B------:R-:W-:Y:S01]  /*2d90*/  @!P3 IMAD R51, R51, R153, R12 ;  /* 0x000000993333b224 */ /* 0x000fe200078e020c */
[----:B------:R-:W-:Y:S04]  /*2da0*/  BSSY B1, `(.L_x_86) ;  /* 0x0000006000017945 */ /* 0x000fe80003800000 */
[----:B------:R0:W-:Y:S01]  /*2db0*/  @!P3 STG.E.U8 desc[UR36][R6.64+0x31], R51 ;  /* 0x000031330600b986 */ /* 0x0001e2000c101124 */
[----:B------:R-:W-:Y:S05]  /*2dc0*/  @P5 BRA `(.L_x_87) ;  /* 0x00000000000c5947 */ /* 0x000fea0003800000 */
[----:B--2---:R-:W1:Y:S02]  /*2dd0*/  LDG.E.U8 R155, desc[UR36][R8.64+0x38] ;  /* 0x00003824089b7981 */ /* 0x004e64000c1e1100 */
[----:B-1----:R-:W-:-:S05]  /*2de0*/  PRMT R3, R155, 0x8880, RZ ;  /* 0x000088809b037816 */ /* 0x002fca00000000ff */
[----:B------:R-:W-:-:S07]  /*2df0*/  IMAD R12, R3, R154, RZ ;  /* 0x0000009a030c7224 */ /* 0x000fce00078e02ff */
.L_x_87:
[----:B------:R-:W-:Y:S05]  /*2e00*/  BSYNC B1 ;  /* 0x0000000000017941 */ /* 0x000fea0003800000 */
.L_x_86:
[----:B-1----:R-:W-:Y:S01]  /*2e10*/  @!P5 IMAD R3, R52, R153, R12 ;  /* 0x000000993403d224 */ /* 0x002fe200078e020c */
[----:B------:R-:W-:Y:S04]  /*2e20*/  BSSY B1, `(.L_x_88) ;  /* 0x0000006000017945 */ /* 0x000fe80003800000 */
[----:B------:R1:W-:Y:S01]  /*2e30*/  @!P5 STG.E.U8 desc[UR36][R4.64+0x38], R3 ;  /* 0x000038030400d986 */ /* 0x0003e2000c101124 */
[----:B------:R-:W-:Y:S05]  /*2e40*/  @P2 BRA `(.L_x_89) ;  /* 0x00000000000c2947 */ /* 0x000fea0003800000 */
[----:B--2---:R-:W1:Y:S02]  /*2e50*/  LDG.E.U8 R155, desc[UR36][R8.64+0x39] ;  /* 0x00003924089b7981 */ /* 0x004e64000c1e1100 */
[----:B-1----:R-:W-:-:S05]  /*2e60*/  PRMT R3, R155, 0x8880, RZ ;  /* 0x000088809b037816 */ /* 0x002fca00000000ff */
[----:B------:R-:W-:-:S07]  /*2e70*/  IMAD R12, R3, R154, RZ ;  /* 0x0000009a030c7224 */ /* 0x000fce00078e02ff */
.L_x_89:
[----:B------:R-:W-:Y:S05]  /*2e80*/  BSYNC B1 ;  /* 0x0000000000017941 */ /* 0x000fea0003800000 */
.L_x_88:
        /* <DEDUP_REMOVED lines=11> */
.L_x_91:
[----:B------:R-:W-:Y:S05]  /*2f40*/  BSYNC B1 ;  /* 0x0000000000017941 */ /* 0x000fea0003800000 */
.L_x_90:
[----:B-1----:R-:W-:Y:S01]  /*2f50*/  @!P4 IMAD R3, R54, R153, R12 ;  /* 0x000000993603c224 */ /* 0x002fe200078e020c */
[----:B------:R-:W-:Y:S04]  /*2f60*/  BSSY B1, `(.L_x_92) ;  /* 0x0000006000017945 */ /* 0x000fe80003800000 */
[----:B------:R1:W-:Y:S01]  /*2f70*/  @!P4 STG.E.U8 desc[UR36][R6.64+0x38], R3 ;  /* 0x000038030600c986 */ /* 0x0003e2000c101124 */
[----:B------:R-:W-:Y:S05]  /*2f80*/  @P3 BRA `(.L_x_93) ;  /* 0x00000000000c3947 */ /* 0x000fea0003800000 */
[----:B--2---:R-:W1:Y:S02]  /*2f90*/  LDG.E.U8 R155, desc[UR36][R10.64+0x39] ;  /* 0x000039240a9b7981 */ /* 0x004e64000c1e1100 */
[----:B-1----:R-:W-:-:S05]  /*2fa0*/  PRMT R3, R155, 0x8880, RZ ;  /* 0x000088809b037816 */ /* 0x002fca00000000ff */
[----:B------:R-:W-:-:S07]  /*2fb0*/  IMAD R12, R3, R154, RZ ;  /* 0x0000009a030c7224 */ /* 0x000fce00078e02ff */
.L_x_93:
[----:B------:R-:W-:Y:S05]  /*2fc0*/  BSYNC B1 ;  /* 0x0000000000017941 */ /* 0x000fea0003800000 */
.L_x_92:
[----:B------:R-:W-:Y:S01]  /*2fd0*/  @!P3 IMAD R55, R55, R153, R12 ;  /* 0x000000993737b224 */ /* 0x000fe200078e020c */
[----:B------:R-:W-:Y:S04]  /*2fe0*/  BSSY B1, `(.L_x_94) ;  /* 0x0000006000017945 */ /* 0x000fe80003800000 */
[----:B------:R0:W-:Y:S01]  /*2ff0*/  @!P3 STG.E.U8 desc[UR36][R6.64+0x39], R55 ;  /* 0x000039370600b986 */ /* 0x0001e2000c101124 */
[----:B------:R-:W-:Y:S05]  /*3000*/  @P5 BRA `(.L_x_95) ;  /* 0x00000000000c5947 */ /* 0x000fea0003800000 */
[----:B--2---:R-:W1:Y:S02]  /*3010*/  LDG.E.U8 R155, desc[UR36][R8.64+0x40] ;  /* 0x00004024089b7981 */ /* 0x004e64000c1e1100 */
[----:B-1----:R-:W-:-:S05]  /*3020*/  PRMT R3, R155, 0x8880, RZ ;  /* 0x000088809b037816 */ /* 0x002fca00000000ff */
[----:B------:R-:W-:-:S07]  /*3030*/  IMAD R12, R3, R154, RZ ;  /* 0x0000009a030c7224 */ /* 0x000fce00078e02ff */
.L_x_95:
[----:B------:R-:W-:Y:S05]  /*3040*/  BSYNC B1 ;  /* 0x0000000000017941 */ /* 0x000fea0003800000 */
.L_x_94:
[----:B-1----:R-:W-:Y:S01]  /*3050*/  @!P5 IMAD R3, R56, R153, R12 ;  /* 0x000000993803d224 */ /* 0x002fe200078e020c */
[----:B------:R-:W-:Y:S04]  /*3060*/  BSSY B1, `(.L_x_96) ;  /* 0x0000006000017945 */ /* 0x000fe80003800000 */
[----:B------:R1:W-:Y:S01]  /*3070*/  @!P5 STG.E.U8 desc[UR36][R4.64+0x40], R3 ;  /* 0x000040030400d986 */ /* 0x0003e2000c101124 */
[----:B------:R-:W-:Y:S05]  /*3080*/  @P2 BRA `(.L_x_97) ;  /* 0x00000000000c2947 */ /* 0x000fea0003800000 */
[----:B--2---:R-:W1:Y:S02]  /*3090*/  LDG.E.U8 R155, desc[UR36][R8.64+0x41] ;  /* 0x00004124089b7981 */ /* 0x004e64000c1e1100 */
[----:B-1----:R-:W-:-:S05]  /*30a0*/  PRMT R3, R155, 0x8880, RZ ;  /* 0x000088809b037816 */ /* 0x002fca00000000ff */
[----:B------:R-:W-:-:S07]  /*30b0*/  IMAD R12, R3, R154, RZ ;  /* 0x0000009a030c7224 */ /* 0x000fce00078e02ff */
.L_x_97:
[----:B------:R-:W-:Y:S05]  /*30c0*/  BSYNC B1 ;  /* 0x0000000000017941 */ /* 0x000fea0003800000 */
.L_x_96:
        /* <DEDUP_REMOVED lines=11> */
.L_x_99:
[----:B------:R-:W-:Y:S05]  /*3180*/  BSYNC B1 ;  /* 0x0000000000017941 */ /* 0x000fea0003800000 */
.L_x_98:
[----:B-1----:R-:W-:Y:S01]  /*3190*/  @!P4 IMAD R3, R58, R153, R12 ;  /* 0x000000993a03c224 */ /* 0x002fe200078e020c */
[----:B------:R-:W-:Y:S04]  /*31a0*/  BSSY B1, `(.L_x_100) ;  /* 0x0000006000017945 */ /* 0x000fe80003800000 */
[----:B------:R1:W-:Y:S01]  /*31b0*/  @!P4 STG.E.U8 desc[UR36][R6.64+0x40], R3 ;  /* 0x000040030600c986 */ /* 0x0003e2000c101124 */
[----:B------:R-:W-:Y:S05]  /*31c0*/  @P3 BRA `(.L_x_101) ;  /* 0x00000000000c3947 */ /* 0x000fea0003800000 */
[----:B--2---:R-:W1:Y:S02]  /*31d0*/  LDG.E.U8 R155, desc[UR36][R10.64+0x41] ;  /* 0x000041240a9b7981 */ /* 0x004e64000c1e1100 */
[----:B-1----:R-:W-:-:S05]  /*31e0*/  PRMT R3, R155, 0x8880, RZ ;  /* 0x000088809b037816 */ /* 0x002fca00000000ff */
[----:B------:R-:W-:-:S07]  /*31f0*/  IMAD R12, R3, R154, RZ ;  /* 0x0000009a030c7224 */ /* 0x000fce00078e02ff */
.L_x_101:
[----:B------:R-:W-:Y:S05]  /*3200*/  BSYNC B1 ;  /* 0x0000000000017941 */ /* 0x000fea0003800000 */
.L_x_100:
[----:B------:R-:W-:Y:S01]  /*3210*/  @!P3 IMAD R59, R59, R153, R12 ;  /* 0x000000993b3bb224 */ /* 0x000fe200078e020c */
[----:B------:R-:W-:Y:S04]  /*3220*/  BSSY B1, `(.L_x_102) ;  /* 0x0000006000017945 */ /* 0x000fe80003800000 */
[----:B------:R0:W-:Y:S01]  /*3230*/  @!P3 STG.E.U8 desc[UR36][R6.64+0x41], R59 ;  /* 0x0000413b0600b986 */ /* 0x0001e2000c101124 */
[----:B------:R-:W-:Y:S05]  /*3240*/  @P5 BRA `(.L_x_103) ;  /* 0x00000000000c5947 */ /* 0x000fea0003800000 */
[----:B--2---:R-:W1:Y:S02]  /*3250*/  LDG.E.U8 R155, desc[UR36][R8.64+0x48] ;  /* 0x00004824089b7981 */ /* 0x004e64000c1e1100 */
[----:B-1----:R-:W-:-:S05]  /*3260*/  PRMT R3, R155, 0x8880, RZ ;  /* 0x000088809b037816 */ /* 0x002fca00000000ff */
[----:B------:R-:W-:-:S07]  /*3270*/  IMAD R12, R3, R154, RZ ;  /* 0x0000009a030c7224 */ /* 0x000fce00078e02ff */
.L_x_103:
[----:B------:R-:W-:Y:S05]  /*3280*/  BSYNC B1 ;  /* 0x0000000000017941 */ /* 0x000fea0003800000 */
.L_x_102:
[----:B-1----:R-:W-:Y:S01]  /*3290*/  @!P5 IMAD R3, R60, R153, R12 ;  /* 0x000000993c03d224 */ /* 0x002fe200078e020c */
[----:B------:R-:W-:Y:S04]  /*32a0*/  BSSY B1, `(.L_x_104) ;  /* 0x0000006000017945 */ /* 0x000fe80003800000 */
[----:B------:R1:W-:Y:S01]  /*32b0*/  @!P5 STG.E.U8 desc[UR36][R4.64+0x48], R3 ;  /* 0x000048030400d986 */ /* 0x0003e2000c101124 */
[----:B------:R-:W-:Y:S05]  /*32c0*/  @P2 BRA `(.L_x_105) ;  /* 0x00000000000c2947 */ /* 0x000fea0003800000 */
[----:B--2---:R-:W1:Y:S02]  /*32d0*/  LDG.E.U8 R155, desc[UR36][R8.64+0x49] ;  /* 0x00004924089b7981 */ /* 0x004e64000c1e1100 */
[----:B-1----:R-:W-:-:S05]  /*32e0*/  PRMT R3, R155, 0x8880, RZ ;  /* 0x000088809b037816 */ /* 0x002fca00000000ff */
[----:B------:R-:W-:-:S07]  /*32f0*/  IMAD R12, R3, R154, RZ ;  /* 0x0000009a030c7224 */ /* 0x000fce00078e02ff */
.L_x_105:
[----:B------:R-:W-:Y:S05]  /*3300*/  BSYNC B1 ;  /* 0x0000000000017941 */ /* 0x000fea0003800000 */
.L_x_104:
        /* <DEDUP_REMOVED lines=11> */
.L_x_107:
[----:B------:R-:W-:Y:S05]  /*33c0*/  BSYNC B1 ;  /* 0x0000000000017941 */ /* 0x000fea0003800000 */
.L_x_106:
[----:B-1----:R-:W-:Y:S01]  /*33d0*/  @!P4 IMAD R3, R62, R153, R12 ;  /* 0x000000993e03c224 */ /* 0x002fe200078e020c */
[----:B------:R-:W-:Y:S04]  /*33e0*/  BSSY B1, `(.L_x_108) ;  /* 0x0000006000017945 */ /* 0x000fe80003800000 */
[----:B------:R1:W-:Y:S01]  /*33f0*/  @!P4 STG.E.U8 desc[UR36][R6.64+0x48], R3 ;  /* 0x000048030600c986 */ /* 0x0003e2000c101124 */
[----:B------:R-:W-:Y:S05]  /*3400*/  @P3 BRA `(.L_x_109) ;  /* 0x00000000000c3947 */ /* 0x000fea0003800000 */
[----:B--2---:R-:W1:Y:S02]  /*3410*/  LDG.E.U8 R155, desc[UR36][R10.64+0x49] ;  /* 0x000049240a9b7981 */ /* 0x004e64000c1e1100 */
[----:B-1----:R-:W-:-:S05]  /*3420*/  PRMT R3, R155, 0x8880, RZ ;  /* 0x000088809b037816 */ /* 0x002fca00000000ff */
[----:B------:R-:W-:-:S07]  /*3430*/  IMAD R12, R3, R154, RZ ;  /* 0x0000009a030c7224 */ /* 0x000fce00078e02ff */
.L_x_109:
[----:B------:R-:W-:Y:S05]  /*3440*/  BSYNC B1 ;  /* 0x0000000000017941 */ /* 0x000fea0003800000 */
.L_x_108:
[----:B------:R-:W-:Y:S01]  /*3450*/  @!P3 IMAD R63, R63, R153, R12 ;  /* 0x000000993f3fb224 */ /* 0x000fe200078e020c */
[----:B------:R-:W-:Y:S04]  /*3460*/  BSSY B1, `(.L_x_110) ;  /* 0x0000006000017945 */ /* 0x000fe80003800000 */
[----:B------:R0:W-:Y:S01]  /*3470*/  @!P3 STG.E.U8 desc[UR36][R6.64+0x49], R63 ;  /* 0x0000493f0600b986 */ /* 0x0001e2000c101124 */
[----:B------:R-:W-:Y:S05]  /*3480*/  @P5 BRA `(.L_x_111) ;  /* 0x00000000000c5947 */ /* 0x000fea0003800000 */
[----:B--2---:R-:W1:Y:S02]  /*3490*/  LDG.E.U8 R155, desc[UR36][R8.64+0x50] ;  /* 0x00005024089b7981 */ /* 0x004e64000c1e1100 */
[----:B-1----:R-:W-:-:S05]  /*34a0*/  PRMT R3, R155, 0x8880, RZ ;  /* 0x000088809b037816 */ /* 0x002fca00000000ff */
[----:B------:R-:W-:-:S07]  /*34b0*/  IMAD R12, R3, R154, RZ ;  /* 0x0000009a030c7224 */ /* 0x000fce00078e02ff */
.L_x_111:
[----:B------:R-:W-:Y:S05]  /*34c0*/  BSYNC B1 ;  /* 0x0000000000017941 */ /* 0x000fea0003800000 */
.L_x_110:
[----:B-1----:R-:W-:Y:S01]  /*34d0*/  @!P5 IMAD R3, R64, R153, R12 ;  /* 0x000000994003d224 */ /* 0x002fe200078e020c */
[----:B------:R-:W-:Y:S04]  /*34e0*/  BSSY B1, `(.L_x_112) ;  /* 0x0000006000017945 */ /* 0x000fe80003800000 */
[----:B------:R1:W-:Y:S01]  /*34f0*/  @!P5 STG.E.U8 desc[UR36][R4.64+0x50], R3 ;  /* 0x000050030400d986 */ /* 0x0003e2000c101124 */
[----:B------:R-:W-:Y:S05]  /*3500*/  @P2 BRA `(.L_x_113) ;  /* 0x00000000000c2947 */ /* 0x000fea0003800000 */
[----:B--2---:R-:W1:Y:S02]  /*3510*/  LDG.E.U8 R155, desc[UR36][R8.64+0x51] ;  /* 0x00005124089b7981 */ /* 0x004e64000c1e1100 */
[----:B-1----:R-:W-:-:S05]  /*3520*/  PRMT R3, R155, 0x8880, RZ ;  /* 0x000088809b037816 */ /* 0x002fca00000000ff */
[----:B------:R-:W-:-:S07]  /*3530*/  IMAD R12, R3, R154, RZ ;  /* 0x0000009a030c7224 */ /* 0x000fce00078e02ff */
.L_x_113:
[----:B------:R-:W-:Y:S05]  /*3540*/  BSYNC B1 ;  /* 0x0000000000017941 */ /* 0x000fea0003800000 */
.L_x_112:
        /* <DEDUP_REMOVED lines=11> */
.L_x_115:
[----:B------:R-:W-:Y:S05]  /*3600*/  BSYNC B1 ;  /* 0x0000000000017941 */ /* 0x000fea0003800000 */
.L_x_114:
[----:B-1----:R-:W-:Y:S01]  /*3610*/  @!P4 IMAD R3, R66, R153, R12 ;  /* 0x000000994203c224 */ /* 0x002fe200078e020c */
[----:B------:R-:W-:Y:S04]  /*3620*/  BSSY B1, `(.L_x_116) ;  /* 0x0000006000017945 */ /* 0x000fe80003800000 */
[----:B------:R1:W-:Y:S01]  /*3630*/  @!P4 STG.E.U8 desc[UR36][R6.64+0x50], R3 ;  /* 0x000050030600c986 */ /* 0x0003e2000c101124 */
[----:B------:R-:W-:Y:S05]  /*3640*/  @P3 BRA `(.L_x_117) ;  /* 0x00000000000c3947 */ /* 0x000fea0003800000 */
[----:B--2---:R-:W1:Y:S02]  /*3650*/  LDG.E.U8 R155, desc[UR36][R10.64+0x51] ;  /* 0x000051240a9b7981 */ /* 0x004e64000c1e1100 */
[----:B-1----:R-:W-:-:S05]  /*3660*/  PRMT R3, R155, 0x8880, RZ ;  /* 0x000088809b037816 */ /* 0x002fca00000000ff */
[----:B------:R-:W-:-:S07]  /*3670*/  IMAD R12, R3, R154, RZ ;  /* 0x0000009a030c7224 */ /* 0x000fce00078e02ff */
.L_x_117:
[----:B------:R-:W-:Y:S05]  /*3680*/  BSYNC B1 ;  /* 0x0000000000017941 */ /* 0x000fea0003800000 */
.L_x_116:
[----:B------:R-:W-:Y:S01]  /*3690*/  @!P3 IMAD R67, R67, R153, R12 ;  /* 0x000000994343b224 */ /* 0x000fe200078e020c */
[----:B------:R-:W-:Y:S04]  /*36a0*/  BSSY B1, `(.L_x_118) ;  /* 0x0000006000017945 */ /* 0x000fe80003800000 */
[----:B------:R0:W-:Y:S01]  /*36b0*/  @!P3 STG.E.U8 desc[UR36][R6.64+0x51], R67 ;  /* 0x000051430600b986 */ /* 0x0001e2000c101124 */
[----:B------:R-:W-:Y:S05]  /*36c0*/  @P5 BRA `(.L_x_119) ;  /* 0x00000000000c5947 */ /* 0x000fea0003800000 */
[----:B--2---:R-:W1:Y:S02]  /*36d0*/  LDG.E.U8 R155, desc[UR36][R8.64+0x58] ;  /* 0x00005824089b7981 */ /* 0x004e64000c1e1100 */
[----:B-1----:R-:W-:-:S05]  /*36e0*/  PRMT R3, R155, 0x8880, RZ ;  /* 0x000088809b037816 */ /* 0x002fca00000000ff */
[----:B------:R-:W-:-:S07]  /*36f0*/  IMAD R12, R3, R154, RZ ;  /* 0x0000009a030c7224 */ /* 0x000fce00078e02ff */
.L_x_119:
[----:B------:R-:W-:Y:S05]  /*3700*/  BSYNC B1 ;  /* 0x0000000000017941 */ /* 0x000fea0003800000 */
.L_x_118:
[----:B-1----:R-:W-:Y:S01]  /*3710*/  @!P5 IMAD R3, R68, R153, R12 ;  /* 0x000000994403d224 */ /* 0x002fe200078e020c */
[----:B------:R-:W-:Y:S04]  /*3720*/  BSSY B1, `(.L_x_120) ;  /* 0x0000006000017945 */ /* 0x000fe80003800000 */
[----:B------:R1:W-:Y:S01]  /*3730*/  @!P5 STG.E.U8 desc[UR36][R4.64+0x58], R3 ;  /* 0x000058030400d986 */ /* 0x0003e2000c101124 */
[----:B------:R-:W-:Y:S05]  /*3740*/  @P2 BRA `(.L_x_121) ;  /* 0x00000000000c2947 */ /* 0x000fea0003800000 */
[----:B--2---:R-:W1:Y:S02]  /*3750*/  LDG.E.U8 R155, desc[UR36][R8.64+0x59] ;  /* 0x00005924089b7981 */ /* 0x004e64000c1e1100 */
[----:B-1----:R-:W-:-:S05]  /*3760*/  PRMT R3, R155, 0x8880, RZ ;  /* 0x000088809b037816 */ /* 0x002fca00000000ff */
[----:B------:R-:W-:-:S07]  /*3770*/  IMAD R12, R3, R154, RZ ;  /* 0x0000009a030c7224 */ /* 0x000fce00078e02ff */
.L_x_121:
[----:B------:R-:W-:Y:S05]  /*3780*/  BSYNC B1 ;  /* 0x0000000000017941 */ /* 0x000fea0003800000 */
.L_x_120:
        /* <DEDUP_REMOVED lines=11> */
.L_x_123:
[----:B------:R-:W-:Y:S05]  /*3840*/  BSYNC B1 ;  /* 0x0000000000017941 */ /* 0x000fea0003800000 */
.L_x_122:
[----:B-1----:R-:W-:Y:S01]  /*3850*/  @!P4 IMAD R3, R70, R153, R12 ;  /* 0x000000994603c224 */ /* 0x002fe200078e020c */
[----:B------:R-:W-:Y:S04]  /*3860*/  BSSY B1, `(.L_x_124) ;  /* 0x0000006000017945 */ /* 0x000fe80003800000 */
[----:B------:R1:W-:Y:S01]  /*3870*/  @!P4 STG.E.U8 desc[UR36][R6.64+0x58], R3 ;  /* 0x000058030600c986 */ /* 0x0003e2000c101124 */
[----:B------:R-:W-:Y:S05]  /*3880*/  @P3 BRA `(.L_x_125) ;  /* 0x00000000000c3947 */ /* 0x000fea0003800000 */
[----:B--2---:R-:W1:Y:S02]  /*3890*/  LDG.E.U8 R155, desc[UR36][R10.64+0x59] ;  /* 0x000059240a9b7981 */ /* 0x004e64000c1e1100 */
[----:B-1----:R-:W-:-:S05]  /*38a0*/  PRMT R3, R155, 0x8880, RZ ;  /* 0x000088809b037816 */ /* 0x002fca00000000ff */
[----:B------:R-:W-:-:S07]  /*38b0*/  IMAD R12, R3, R154, RZ ;  /* 0x0000009a030c7224 */ /* 0x000fce00078e02ff */
.L_x_125:
[----:B------:R-:W-:Y:S05]  /*38c0*/  BSYNC B1 ;  /* 0x0000000000017941 */ /* 0x000fea0003800000 */
.L_x_124:
[----:B------:R-:W-:Y:S01]  /*38d0*/  @!P3 IMAD R71, R71, R153, R12 ;  /* 0x000000994747b224 */ /* 0x000fe200078e020c */
[----:B------:R-:W-:Y:S04]  /*38e0*/  BSSY B1, `(.L_x_126) ;  /* 0x0000006000017945 */ /* 0x000fe80003800000 */
[----:B------:R0:W-:Y:S01]  /*38f0*/  @!P3 STG.E.U8 desc[UR36][R6.64+0x59], R71 ;  /* 0x000059470600b986 */ /* 0x0001e2000c101124 */
[----:B------:R-:W-:Y:S05]  /*3900*/  @P5 BRA `(.L_x_127) ;  /* 0x00000000000c5947 */ /* 0x000fea0003800000 */
[----:B--2---:R-:W1:Y:S02]  /*3910*/  LDG.E.U8 R155, desc[UR36][R8.64+0x60] ;  /* 0x00006024089b7981 */ /* 0x004e64000c1e1100 */
[----:B-1----:R-:W-:-:S05]  /*3920*/  PRMT R3, R155, 0x8880, RZ ;  /* 0x000088809b037816 */ /* 0x002fca00000000ff */
[----:B------:R-:W-:-:S07]  /*3930*/  IMAD R12, R3, R154, RZ ;  /* 0x0000009a030c7224 */ /* 0x000fce00078e02ff */
.L_x_127:
[----:B------:R-:W-:Y:S05]  /*3940*/  BSYNC B1 ;  /* 0x0000000000017941 */ /* 0x000fea0003800000 */
.L_x_126:
[----:B-1----:R-:W-:Y:S01]  /*3950*/  @!P5 IMAD R3, R72, R153, R12 ;  /* 0x000000994803d224 */ /* 0x002fe200078e020c */
[----:B------:R-:W-:Y:S04]  /*3960*/  BSSY B1, `(.L_x_128) ;  /* 0x0000006000017945 */ /* 0x000fe80003800000 */
[----:B------:R1:W-:Y:S01]  /*3970*/  @!P5 STG.E.U8 desc[UR36][R4.64+0x60], R3 ;  /* 0x000060030400d986 */ /* 0x0003e2000c101124 */
[----:B------:R-:W-:Y:S05]  /*3980*/  @P2 BRA `(.L_x_129) ;  /* 0x00000000000c2947 */ /* 0x000fea0003800000 */
[----:B--2---:R-:W1:Y:S02]  /*3990*/  LDG.E.U8 R155, desc[UR36][R8.64+0x61] ;  /* 0x00006124089b7981 */ /* 0x004e64000c1e1100 */
[----:B-1----:R-:W-:-:S05]  /*39a0*/  PRMT R3, R155, 0x8880, RZ ;  /* 0x000088809b037816 */ /* 0x002fca00000000ff */
[----:B------:R-:W-:-:S07]  /*39b0*/  IMAD R12, R3, R154, RZ ;  /* 0x0000009a030c7224 */ /* 0x000fce00078e02ff */
.L_x_129:
[----:B------:R-:W-:Y:S05]  /*39c0*/  BSYNC B1 ;  /* 0x0000000000017941 */ /* 0x000fea0003800000 */
.L_x_128:
        /* <DEDUP_REMOVED lines=11> */
.L_x_131:
[----:B------:R-:W-:Y:S05]  /*3a80*/  BSYNC B1 ;  /* 0x0000000000017941 */ /* 0x000fea0003800000 */
.L_x_130:
[----:B-1----:R-:W-:Y:S01]  /*3a90*/  @!P4 IMAD R3, R74, R153, R12 ;  /* 0x000000994a03c224 */ /* 0x002fe200078e020c */
[----:B------:R-:W-:Y:S04]  /*3aa0*/  BSSY B1, `(.L_x_132) ;  /* 0x0000006000017945 */ /* 0x000fe80003800000 */
[----:B------:R1:W-:Y:S01]  /*3ab0*/  @!P4 STG.E.U8 desc[UR36][R6.64+0x60], R3 ;  /* 0x000060030600c986 */ /* 0x0003e2000c101124 */
[----:B------:R-:W-:Y:S05]  /*3ac0*/  @P3 BRA `(.L_x_133) ;  /* 0x00000000000c3947 */ /* 0x000fea0003800000 */
[----:B--2---:R-:W1:Y:S02]  /*3ad0*/  LDG.E.U8 R155, desc[UR36][R10.64+0x61] ;  /* 0x000061240a9b7981 */ /* 0x004e64000c1e1100 */
[----:B-1----:R-:W-:-:S05]  /*3ae0*/  PRMT R3, R155, 0x8880, RZ ;  /* 0x000088809b037816 */ /* 0x002fca00000000ff */
[----:B------:R-:W-:-:S07]  /*3af0*/  IMAD R12, R3, R154, RZ ;  /* 0x0000009a030c7224 */ /* 0x000fce00078e02ff */
.L_x_133:
[----:B------:R-:W-:Y:S05]  /*3b00*/  BSYNC B1 ;  /* 0x0000000000017941 */ /* 0x000fea0003800000 */
.L_x_132:
[----:B------:R-:W-:Y:S01]  /*3b10*/  @!P3 IMAD R75, R75, R153, R12 ;  /* 0x000000994b4bb224 */ /* 0x000fe200078e020c */
[----:B------:R-:W-:Y:S04]  /*3b20*/  BSSY B1, `(.L_x_134) ;  /* 0x0000006000017945 */ /* 0x000fe80003800000 */
[----:B------:R0:W-:Y:S01]  /*3b30*/  @!P3 STG.E.U8 desc[UR36][R6.64+0x61], R75 ;  /* 0x0000614b0600b986 */ /* 0x0001e2000c101124 */
[----:B------:R-:W-:Y:S05]  /*3b40*/  @P5 BRA `(.L_x_135) ;  /* 0x00000000000c5947 */ /* 0x000fea0003800000 */
[----:B--2---:R-:W1:Y:S02]  /*3b50*/  LDG.E.U8 R155, desc[UR36][R8.64+0x68] ;  /* 0x00006824089b7981 */ /* 0x004e64000c1e1100 */
[----:B-1----:R-:W-:-:S05]  /*3b60*/  PRMT R3, R155, 0x8880, RZ ;  /* 0x000088809b037816 */ /* 0x002fca00000000ff */
[----:B------:R-:W-:-:S07]  /*3b70*/  IMAD R12, R3, R154, RZ ;  /* 0x0000009a030c7224 */ /* 0x000fce00078e02ff */
.L_x_135:
[----:B------:R-:W-:Y:S05]  /*3b80*/  BSYNC B1 ;  /* 0x0000000000017941 */ /* 0x000fea0003800000 */
.L_x_134:
[----:B-1----:R-:W-:Y:S01]  /*3b90*/  @!P5 IMAD R3, R76, R153, R12 ;  /* 0x000000994c03d224 */ /* 0x002fe200078e020c */
[----:B------:R-:W-:Y:S04]  /*3ba0*/  BSSY B1, `(.L_x_136) ;  /* 0x0000006000017945 */ /* 0x000fe80003800000 */
[----:B------:R1:W-:Y:S01]  /*3bb0*/  @!P5 STG.E.U8 desc[UR36][R4.64+0x68], R3 ;  /* 0x000068030400d986 */ /* 0x0003e2000c101124 */
[----:B------:R-:W-:Y:S05]  /*3bc0*/  @P2 BRA `(.L_x_137) ;  /* 0x00000000000c2947 */ /* 0x000fea0003800000 */
[----:B--2---:R-:W1:Y:S02]  /*3bd0*/  LDG.E.U8 R155, desc[UR36][R8.64+0x69] ;  /* 0x00006924089b7981 */ /* 0x004e64000c1e1100 */
[----:B-1----:R-:W-:-:S05]  /*3be0*/  PRMT R3, R155, 0x8880, RZ ;  /* 0x000088809b037816 */ /* 0x002fca00000000ff */
[----:B------:R-:W-:-:S07]  /*3bf0*/  IMAD R12, R3, R154, RZ ;  /* 0x0000009a030c7224 */ /* 0x000fce00078e02ff */
.L_x_137:
[----:B------:R-:W-:Y:S05]  /*3c00*/  BSYNC B1 ;  /* 0x0000000000017941 */ /* 0x000fea0003800000 */
.L_x_136:
        /* <DEDUP_REMOVED lines=11> */
.L_x_139:
[----:B------:R-:W-:Y:S05]  /*3cc0*/  BSYNC B1 ;  /* 0x0000000000017941 */ /* 0x000fea0003800000 */
.L_x_138:
[----:B-1----:R-:W-:Y:S01]  /*3cd0*/  @!P4 IMAD R3, R78, R153, R12 ;  /* 0x000000994e03c224 */ /* 0x002fe200078e020c */
[----:B------:R-:W-:Y:S04]  /*3ce0*/  BSSY B1, `(.L_x_140) ;  /* 0x0000006000017945 */ /* 0x000fe80003800000 */
[----:B------:R1:W-:Y:S01]  /*3cf0*/  @!P4 STG.E.U8 desc[UR36][R6.64+0x68], R3 ;  /* 0x000068030600c986 */ /* 0x0003e2000c101124 */
[----:B------:R-:W-:Y:S05]  /*3d00*/  @P3 BRA `(.L_x_141) ;  /* 0x00000000000c3947 */ /* 0x000fea0003800000 */
[----:B--2---:R-:W1:Y:S02]  /*3d10*/  LDG.E.U8 R155, desc[UR36][R10.64+0x69] ;  /* 0x000069240a9b7981 */ /* 0x004e64000c1e1100 */
[----:B-1----:R-:W-:-:S05]  /*3d20*/  PRMT R3, R155, 0x8880, RZ ;  /* 0x000088809b037816 */ /* 0x002fca00000000ff */
[----:B------:R-:W-:-:S07]  /*3d30*/  IMAD R12, R3, R154, RZ ;  /* 0x0000009a030c7224 */ /* 0x000fce00078e02ff */
.L_x_141:
[----:B------:R-:W-:Y:S05]  /*3d40*/  BSYNC B1 ;  /* 0x0000000000017941 */ /* 0x000fea0003800000 */
.L_x_140:
[----:B------:R-:W-:Y:S01]  /*3d50*/  @!P3 IMAD R79, R79, R153, R12 ;  /* 0x000000994f4fb224 */ /* 0x000fe200078e020c */
[----:B------:R-:W-:Y:S04]  /*3d60*/  BSSY B1, `(.L_x_142) ;  /* 0x0000006000017945 */ /* 0x000fe80003800000 */
[----:B------:R0:W-:Y:S01]  /*3d70*/  @!P3 STG.E.U8 desc[UR36][R6.64+0x69], R79 ;  /* 0x0000694f0600b986 */ /* 0x0001e2000c101124 */
[----:B------:R-:W-:Y:S05]  /*3d80*/  @P5 BRA `(.L_x_143) ;  /* 0x00000000000c5947 */ /* 0x000fea0003800000 */
[----:B--2---:R-:W1:Y:S02]  /*3d90*/  LDG.E.U8 R155, desc[UR36][R8.64+0x70] ;  /* 0x00007024089b7981 */ /* 0x004e64000c1e1100 */
[----:B-1----:R-:W-:-:S05]  /*3da0*/  PRMT R3, R155, 0x8880, RZ ;  /* 0x000088809b037816 */ /* 0x002fca00000000ff */
[----:B------:R-:W-:-:S07]  /*3db0*/  IMAD R12, R3, R154, RZ ;  /* 0x0000009a030c7224 */ /* 0x000fce00078e02ff */
.L_x_143:
[----:B------:R-:W-:Y:S05]  /*3dc0*/  BSYNC B1 ;  /* 0x0000000000017941 */ /* 0x000fea0003800000 */
.L_x_142:
[----:B-1----:R-:W-:Y:S01]  /*3dd0*/  @!P5 IMAD R3, R80, R153, R12 ;  /* 0x000000995003d224 */ /* 0x002fe200078e020c */
[----:B------:R-:W-:Y:S04]  /*3de0*/  BSSY B1, `(.L_x_144) ;  /* 0x0000006000017945 */ /* 0x000fe80003800000 */
[----:B------:R1:W-:Y:S01]  /*3df0*/  @!P5 STG.E.U8 desc[UR36][R4.64+0x70], R3 ;  /* 0x000070030400d986 */ /* 0x0003e2000c101124 */
[----:B------:R-:W-:Y:S05]  /*3e00*/  @P2 BRA `(.L_x_145) ;  /* 0x00000000000c2947 */ /* 0x000fea0003800000 */
[----:B--2---:R-:W1:Y:S02]  /*3e10*/  LDG.E.U8 R155, desc[UR36][R8.64+0x71] ;  /* 0x00007124089b7981 */ /* 0x004e64000c1e1100 */
[----:B-1----:R-:W-:-:S05]  /*3e20*/  PRMT R3, R155, 0x8880, RZ ;  /* 0x000088809b037816 */ /* 0x002fca00000000ff */
[----:B------:R-:W-:-:S07]  /*3e30*/  IMAD R12, R3, R154, RZ ;  /* 0x0000009a030c7224 */ /* 0x000fce00078e02ff */
.L_x_145:
[----:B------:R-:W-:Y:S05]  /*3e40*/  BSYNC B1 ;  /* 0x0000000000017941 */ /* 0x000fea0003800000 */
.L_x_144:
        /* <DEDUP_REMOVED lines=11> */
.L_x_147:
[----:B------:R-:W-:Y:S05]  /*3f00*/  BSYNC B1 ;  /* 0x0000000000017941 */ /* 0x000fea0003800000 */
.L_x_146:
[----:B-1----:R-:W-:Y:S01]  /*3f10*/  @!P4 IMAD R3, R82, R153, R12 ;  /* 0x000000995203c224 */ /* 0x002fe200078e020c */
[----:B------:R-:W-:Y:S04]  /*3f20*/  BSSY B1, `(.L_x_148) ;  /* 0x0000006000017945 */ /* 0x000fe80003800000 */
[----:B------:R1:W-:Y:S01]  /*3f30*/  @!P4 STG.E.U8 desc[UR36][R6.64+0x70], R3 ;  /* 0x000070030600c986 */ /* 0x0003e2000c101124 */
[----:B------:R-:W-:Y:S05]  /*3f40*/  @P3 BRA `(.L_x_149) ;  /* 0x00000000000c3947 */ /* 0x000fea0003800000 */
[----:B--2---:R-:W1:Y:S02]  /*3f50*/  LDG.E.U8 R155, desc[UR36][R10.64+0x71] ;  /* 0x000071240a9b7981 */ /* 0x004e64000c1e1100 */
[----:B-1----:R-:W-:-:S05]  /*3f60*/  PRMT R3, R155, 0x8880, RZ ;  /* 0x000088809b037816 */ /* 0x002fca00000000ff */
[----:B------:R-:W-:-:S07]  /*3f70*/  IMAD R12, R3, R154, RZ ;  /* 0x0000009a030c7224 */ /* 0x000fce00078e02ff */
.L_x_149:
[----:B------:R-:W-:Y:S05]  /*3f80*/  BSYNC B1 ;  /* 0x0000000000017941 */ /* 0x000fea0003800000 */
.L_x_148:
[----:B------:R-:W-:Y:S01]  /*3f90*/  @!P3 IMAD R83, R83, R153, R12 ;  /* 0x000000995353b224 */ /* 0x000fe200078e020c */
[----:B------:R-:W-:Y:S04]  /*3fa0*/  BSSY B1, `(.L_x_150) ;  /* 0x0000006000017945 */ /* 0x000fe80003800000 */
[----:B------:R0:W-:Y:S01]  /*3fb0*/  @!P3 STG.E.U8 desc[UR36][R6.64+0x71], R83 ;  /* 0x000071530600b986 */ /* 0x0001e2000c101124 */
[----:B------:R-:W-:Y:S05]  /*3fc0*/  @P5 BRA `(.L_x_151) ;  /* 0x00000000000c5947 */ /* 0x000fea0003800000 */
[----:B--2---:R-:W1:Y:S02]  /*3fd0*/  LDG.E.U8 R155, desc[UR36][R8.64+0x78] ;  /* 0x00007824089b7981 */ /* 0x004e64000c1e1100 */
[----:B-1----:R-:W-:-:S05]  /*3fe0*/  PRMT R3, R155, 0x8880, RZ ;  /* 0x000088809b037816 */ /* 0x002fca00000000ff */
[----:B------:R-:W-:-:S07]  /*3ff0*/  IMAD R12, R3, R154, RZ ;  /* 0x0000009a030c7224 */ /* 0x000fce00078e02ff */
.L_x_151:
[----:B------:R-:W-:Y:S05]  /*4000*/  BSYNC B1 ;  /* 0x0000000000017941 */ /* 0x000fea0003800000 */
.L_x_150:
[----:B-1----:R-:W-:Y:S01]  /*4010*/  @!P5 IMAD R3, R84, R153, R12 ;  /* 0x000000995403d224 */ /* 0x002fe200078e020c */
[----:B------:R-:W-:Y:S04]  /*4020*/  BSSY B1, `(.L_x_152) ;  /* 0x0000006000017945 */ /* 0x000fe80003800000 */
[----:B------:R1:W-:Y:S01]  /*4030*/  @!P5 STG.E.U8 desc[UR36][R4.64+0x78], R3 ;  /* 0x000078030400d986 */ /* 0x0003e2000c101124 */
[----:B------:R-:W-:Y:S05]  /*4040*/  @P2 BRA `(.L_x_153) ;  /* 0x00000000000c2947 */ /* 0x000fea0003800000 */
[----:B--2---:R-:W1:Y:S02]  /*4050*/  LDG.E.U8 R155, desc[UR36][R8.64+0x79] ;  /* 0x00007924089b7981 */ /* 0x004e64000c1e1100 */
[----:B-1----:R-:W-:-:S05]  /*4060*/  PRMT R3, R155, 0x8880, RZ ;  /* 0x000088809b037816 */ /* 0x002fca00000000ff */
[----:B------:R-:W-:-:S07]  /*4070*/  IMAD R12, R3, R154, RZ ;  /* 0x0000009a030c7224 */ /* 0x000fce00078e02ff */
.L_x_153:
[----:B------:R-:W-:Y:S05]  /*4080*/  BSYNC B1 ;  /* 0x0000000000017941 */ /* 0x000fea0003800000 */
.L_x_152:
        /* <DEDUP_REMOVED lines=11> */
.L_x_155:
[----:B------:R-:W-:Y:S05]  /*4140*/  BSYNC B1 ;  /* 0x0000000000017941 */ /* 0x000fea0003800000 */
.L_x_154:
[----:B-1----:R-:W-:Y:S01]  /*4150*/  @!P4 IMAD R3, R86, R153, R12 ;  /* 0x000000995603c224 */ /* 0x002fe200078e020c */
[----:B------:R-:W-:Y:S04]  /*4160*/  BSSY B1, `(.L_x_156) ;  /* 0x0000006000017945 */ /* 0x000fe80003800000 */
[----:B------:R1:W-:Y:S01]  /*4170*/  @!P4 STG.E.U8 desc[UR36][R6.64+0x78], R3 ;  /* 0x000078030600c986 */ /* 0x0003e2000c101124 */
[----:B------:R-:W-:Y:S05]  /*4180*/  @P3 BRA `(.L_x_157) ;  /* 0x00000000000c3947 */ /* 0x000fea0003800000 */
[----:B--2---:R-:W1:Y:S02]  /*4190*/  LDG.E.U8 R155, desc[UR36][R10.64+0x79] ;  /* 0x000079240a9b7981 */ /* 0x004e64000c1e1100 */
[----:B-1----:R-:W-:-:S05]  /*41a0*/  PRMT R3, R155, 0x8880, RZ ;  /* 0x000088809b037816 */ /* 0x002fca00000000ff */
[----:B------:R-:W-:-:S07]  /*41b0*/  IMAD R12, R3, R154, RZ ;  /* 0x0000009a030c7224 */ /* 0x000fce00078e02ff */
.L_x_157:
[----:B------:R-:W-:Y:S05]  /*41c0*/  BSYNC B1 ;  /* 0x0000000000017941 */ /* 0x000fea0003800000 */
.L_x_156:
[----:B------:R-:W-:Y:S01]  /*41d0*/  @!P3 IMAD R87, R87, R153, R12 ;  /* 0x000000995757b224 */ /* 0x000fe200078e020c */
[----:B------:R-:W-:Y:S04]  /*41e0*/  BSSY B1, `(.L_x_158) ;  /* 0x0000006000017945 */ /* 0x000fe80003800000 */
[----:B------:R0:W-:Y:S01]  /*41f0*/  @!P3 STG.E.U8 desc[UR36][R6.64+0x79], R87 ;  /* 0x000079570600b986 */ /* 0x0001e2000c101124 */
[----:B------:R-:W-:Y:S05]  /*4200*/  @P5 BRA `(.L_x_159) ;  /* 0x00000000000c5947 */ /* 0x000fea0003800000 */
[----:B--2---:R-:W1:Y:S02]  /*4210*/  LDG.E.U8 R155, desc[UR36][R8.64+0x80] ;  /* 0x00008024089b7981 */ /* 0x004e64000c1e1100 */
[----:B-1----:R-:W-:-:S05]  /*4220*/  PRMT R3, R155, 0x8880, RZ ;  /* 0x000088809b037816 */ /* 0x002fca00000000ff */
[----:B------:R-:W-:-:S07]  /*4230*/  IMAD R12, R3, R154, RZ ;  /* 0x0000009a030c7224 */ /* 0x000fce00078e02ff */
.L_x_159:
[----:B------:R-:W-:Y:S05]  /*4240*/  BSYNC B1 ;  /* 0x0000000000017941 */ /* 0x000fea0003800000 */
.L_x_158:
[----:B-1----:R-:W-:Y:S01]  /*4250*/  @!P5 IMAD R3, R88, R153, R12 ;  /* 0x000000995803d224 */ /* 0x002fe200078e020c */
[----:B------:R-:W-:Y:S04]  /*4260*/  BSSY B1, `(.L_x_160) ;  /* 0x0000006000017945 */ /* 0x000fe80003800000 */
[----:B------:R1:W-:Y:S01]  /*4270*/  @!P5 STG.E.U8 desc[UR36][R4.64+0x80], R3 ;  /* 0x000080030400d986 */ /* 0x0003e2000c101124 */
[----:B------:R-:W-:Y:S05]  /*4280*/  @P2 BRA `(.L_x_161) ;  /* 0x00000000000c2947 */ /* 0x000fea0003800000 */
[----:B--2---:R-:W1:Y:S02]  /*4290*/  LDG.E.U8 R155, desc[UR36][R8.64+0x81] ;  /* 0x00008124089b7981 */ /* 0x004e64000c1e1100 */
[----:B-1----:R-:W-:-:S05]  /*42a0*/  PRMT R3, R155, 0x8880, RZ ;  /* 0x000088809b037816 */ /* 0x002fca00000000ff */
[----:B------:R-:W-:-:S07]  /*42b0*/  IMAD R12, R3, R154, RZ ;  /* 0x0000009a030c7224 */ /* 0x000fce00078e02ff */
.L_x_161:
[----:B------:R-:W-:Y:S05]  /*42c0*/  BSYNC B1 ;  /* 0x0000000000017941 */ /* 0x000fea0003800000 */
.L_x_160:
        /* <DEDUP_REMOVED lines=11> */
.L_x_163:
[----:B------:R-:W-:Y:S05]  /*4380*/  BSYNC B1 ;  /* 0x0000000000017941 */ /* 0x000fea0003800000 */
.L_x_162:
[----:B-1----:R-:W-:Y:S01]  /*4390*/  @!P4 IMAD R3, R90, R153, R12 ;  /* 0x000000995a03c224 */ /* 0x002fe200078e020c */
[----:B------:R-:W-:Y:S04]  /*43a0*/  BSSY B1, `(.L_x_164) ;  /* 0x0000006000017945 */ /* 0x000fe80003800000 */
[----:B------:R1:W-:Y:S01]  /*43b0*/  @!P4 STG.E.U8 desc[UR36][R6.64+0x80], R3 ;  /* 0x000080030600c986 */ /* 0x0003e2000c101124 */
[----:B------:R-:W-:Y:S05]  /*43c0*/  @P3 BRA `(.L_x_165) ;  /* 0x00000000000c3947 */ /* 0x000fea0003800000 */
[----:B--2---:R-:W1:Y:S02]  /*43d0*/  LDG.E.U8 R155, desc[UR36][R10.64+0x81] ;  /* 0x000081240a9b7981 */ /* 0x004e64000c1e1100 */
[----:B-1----:R-:W-:-:S05]  /*43e0*/  PRMT R3, R155, 0x8880, RZ ;  /* 0x000088809b037816 */ /* 0x002fca00000000ff */
[----:B------:R-:W-:-:S07]  /*43f0*/  IMAD R12, R3, R154, RZ ;  /* 0x0000009a030c7224 */ /* 0x000fce00078e02ff */
.L_x_165:
[----:B------:R-:W-:Y:S05]  /*4400*/  BSYNC B1 ;  /* 0x0000000000017941 */ /* 0x000fea0003800000 */
.L_x_164:
[----:B------:R-:W-:Y:S01]  /*4410*/  @!P3 IMAD R91, R91, R153, R12 ;  /* 0x000000995b5bb224 */ /* 0x000fe200078e020c */
[----:B------:R-:W-:Y:S04]  /*4420*/  BSSY B1, `(.L_x_166) ;  /* 0x0000006000017945 */ /* 0x000fe80003800000 */
[----:B------:R0:W-:Y:S01]  /*4430*/  @!P3 STG.E.U8 desc[UR36][R6.64+0x81], R91 ;  /* 0x0000815b0600b986 */ /* 0x0001e2000c101124 */
[----:B------:R-:W-:Y:S05]  /*4440*/  @P5 BRA `(.L_x_167) ;  /* 0x00000000000c5947 */ /* 0x000fea0003800000 */
[----:B--2---:R-:W1:Y:S02]  /*4450*/  LDG.E.U8 R155, desc[UR36][R8.64+0x88] ;  /* 0x00008824089b7981 */ /* 0x004e64000c1e1100 */
[----:B-1----:R-:W-:-:S05]  /*4460*/  PRMT R3, R155, 0x8880, RZ ;  /* 0x000088809b037816 */ /* 0x002fca00000000ff */
[----:B------:R-:W-:-:S07]  /*4470*/  IMAD R12, R3, R154, RZ ;  /* 0x0000009a030c7224 */ /* 0x000fce00078e02ff */
.L_x_167:
[----:B------:R-:W-:Y:S05]  /*4480*/  BSYNC B1 ;  /* 0x0000000000017941 */ /* 0x000fea0003800000 */
.L_x_166:
[----:B-1----:R-:W-:Y:S01]  /*4490*/  @!P5 IMAD R3, R92, R153, R12 ;  /* 0x000000995c03d224 */ /* 0x002fe200078e020c */
[----:B------:R-:W-:Y:S04]  /*44a0*/  BSSY B1, `(.L_x_168) ;  /* 0x0000006000017945 */ /* 0x000fe80003800000 */
[----:B------:R1:W-:Y:S01]  /*44b0*/  @!P5 STG.E.U8 desc[UR36][R4.64+0x88], R3 ;  /* 0x000088030400d986 */ /* 0x0003e2000c101124 */
[----:B------:R-:W-:Y:S05]  /*44c0*/  @P2 BRA `(.L_x_169) ;  /* 0x00000000000c2947 */ /* 0x000fea0003800000 */
[----:B--2---:R-:W1:Y:S02]  /*44d0*/  LDG.E.U8 R155, desc[UR36][R8.64+0x89] ;  /* 0x00008924089b7981 */ /* 0x004e64000c1e1100 */
[----:B-1----:R-:W-:-:S05]  /*44e0*/  PRMT R3, R155, 0x8880, RZ ;  /* 0x000088809b037816 */ /* 0x002fca00000000ff */
[----:B------:R-:W-:-:S07]  /*44f0*/  IMAD R12, R3, R154, RZ ;  /* 0x0000009a030c7224 */ /* 0x000fce00078e02ff */
.L_x_169:
[----:B------:R-:W-:Y:S05]  /*4500*/  BSYNC B1 ;  /* 0x0000000000017941 */ /* 0x000fea0003800000 */
.L_x_168:
        /* <DEDUP_REMOVED lines=11> */
.L_x_171:
[----:B------:R-:W-:Y:S05]  /*45c0*/  BSYNC B1 ;  /* 0x0000000000017941 */ /* 0x000fea0003800000 */
.L_x_170:
[----:B-1----:R-:W-:Y:S01]  /*45d0*/  @!P4 IMAD R3, R94, R153, R12 ;  /* 0x000000995e03c224 */ /* 0x002fe200078e020c */
[----:B------:R-:W-:Y:S04]  /*45e0*/  BSSY B1, `(.L_x_172) ;  /* 0x0000006000017945 */ /* 0x000fe80003800000 */
[----:B------:R1:W-:Y:S01]  /*45f0*/  @!P4 STG.E.U8 desc[UR36][R6.64+0x88], R3 ;  /* 0x000088030600c986 */ /* 0x0003e2000c101124 */
[----:B------:R-:W-:Y:S05]  /*4600*/  @P3 BRA `(.L_x_173) ;  /* 0x00000000000c3947 */ /* 0x000fea0003800000 */
[----:B--2---:R-:W1:Y:S02]  /*4610*/  LDG.E.U8 R155, desc[UR36][R10.64+0x89] ;  /* 0x000089240a9b7981 */ /* 0x004e64000c1e1100 */
[----:B-1----:R-:W-:-:S05]  /*4620*/  PRMT R3, R155, 0x8880, RZ ;  /* 0x000088809b037816 */ /* 0x002fca00000000ff */
[----:B------:R-:W-:-:S07]  /*4630*/  IMAD R12, R3, R154, RZ ;  /* 0x0000009a030c7224 */ /* 0x000fce00078e02ff */
.L_x_173:
[----:B------:R-:W-:Y:S05]  /*4640*/  BSYNC B1 ;  /* 0x0000000000017941 */ /* 0x000fea0003800000 */
.L_x_172:
[----:B------:R-:W-:Y:S01]  /*4650*/  @!P3 IMAD R95, R95, R153, R12 ;  /* 0x000000995f5fb224 */ /* 0x000fe200078e020c */
[----:B------:R-:W-:Y:S04]  /*4660*/  BSSY B1, `(.L_x_174) ;  /* 0x0000006000017945 */ /* 0x000fe80003800000 */
[----:B------:R0:W-:Y:S01]  /*4670*/  @!P3 STG.E.U8 desc[UR36][R6.64+0x89], R95 ;  /* 0x0000895f0600b986 */ /* 0x0001e2000c101124 */
[----:B------:R-:W-:Y:S05]  /*4680*/  @P5 BRA `(.L_x_175) ;  /* 0x00000000000c5947 */ /* 0x000fea0003800000 */
[----:B--2---:R-:W1:Y:S02]  /*4690*/  LDG.E.U8 R155, desc[UR36][R8.64+0x90] ;  /* 0x00009024089b7981 */ /* 0x004e64000c1e1100 */
[----:B-1----:R-:W-:-:S05]  /*46a0*/  PRMT R3, R155, 0x8880, RZ ;  /* 0x000088809b037816 */ /* 0x002fca00000000ff */
[----:B------:R-:W-:-:S07]  /*46b0*/  IMAD R12, R3, R154, RZ ;  /* 0x0000009a030c7224 */ /* 0x000fce00078e02ff */
.L_x_175:
[----:B------:R-:W-:Y:S05]  /*46c0*/  BSYNC B1 ;  /* 0x0000000000017941 */ /* 0x000fea0003800000 */
.L_x_174:
[----:B-1----:R-:W-:Y:S01]  /*46d0*/  @!P5 IMAD R3, R96, R153, R12 ;  /* 0x000000996003d224 */ /* 0x002fe200078e020c */
[----:B------:R-:W-:Y:S04]  /*46e0*/  BSSY B1, `(.L_x_176) ;  /* 0x0000006000017945 */ /* 0x000fe80003800000 */
[----:B------:R1:W-:Y:S01]  /*46f0*/  @!P5 STG.E.U8 desc[UR36][R4.64+0x90], R3 ;  /* 0x000090030400d986 */ /* 0x0003e2000c101124 */
[----:B------:R-:W-:Y:S05]  /*4700*/  @P2 BRA `(.L_x_177) ;  /* 0x00000000000c2947 */ /* 0x000fea0003800000 */
[----:B--2---:R-:W1:Y:S02]  /*4710*/  LDG.E.U8 R155, desc[UR36][R8.64+0x91] ;  /* 0x00009124089b7981 */ /* 0x004e64000c1e1100 */
[----:B-1----:R-:W-:-:S05]  /*4720*/  PRMT R3, R155, 0x8880, RZ ;  /* 0x000088809b037816 */ /* 0x002fca00000000ff */
[----:B------:R-:W-:-:S07]  /*4730*/  IMAD R12, R3, R154, RZ ;  /* 0x0000009a030c7224 */ /* 0x000fce00078e02ff */
.L_x_177:
[----:B------:R-:W-:Y:S05]  /*4740*/  BSYNC B1 ;  /* 0x0000000000017941 */ /* 0x000fea0003800000 */
.L_x_176:
        /* <DEDUP_REMOVED lines=11> */
.L_x_179:
[----:B------:R-:W-:Y:S05]  /*4800*/  BSYNC B1 ;  /* 0x0000000000017941 */ /* 0x000fea0003800000 */
.L_x_178:
[----:B-1----:R-:W-:Y:S01]  /*4810*/  @!P4 IMAD R3, R98, R153, R12 ;  /* 0x000000996203c224 */ /* 0x002fe200078e020c */
[----:B------:R-:W-:Y:S04]  /*4820*/  BSSY B1, `(.L_x_180) ;  /* 0x0000006000017945 */ /* 0x000fe80003800000 */
[----:B------:R1:W-:Y:S01]  /*4830*/  @!P4 STG.E.U8 desc[UR36][R6.64+0x90], R3 ;  /* 0x000090030600c986 */ /* 0x0003e2000c101124 */
[----:B------:R-:W-:Y:S05]  /*4840*/  @P3 BRA `(.L_x_181) ;  /* 0x00000000000c3947 */ /* 0x000fea0003800000 */
[----:B--2---:R-:W1:Y:S02]  /*4850*/  LDG.E.U8 R155, desc[UR36][R10.64+0x91] ;  /* 0x000091240a9b7981 */ /* 0x004e64000c1e1100 */
[----:B-1----:R-:W-:-:S05]  /*4860*/  PRMT R3, R155, 0x8880, RZ ;  /* 0x000088809b037816 */ /* 0x002fca00000000ff */
[----:B------:R-:W-:-:S07]  /*4870*/  IMAD R12, R3, R154, RZ ;  /* 0x0000009a030c7224 */ /* 0x000fce00078e02ff */
.L_x_181:
[----:B------:R-:W-:Y:S05]  /*4880*/  BSYNC B1 ;  /* 0x0000000000017941 */ /* 0x000fea0003800000 */
.L_x_180:
[----:B------:R-:W-:Y:S01]  /*4890*/  @!P3 IMAD R99, R99, R153, R12 ;  /* 0x000000996363b224 */ /* 0x000fe200078e020c */
[----:B------:R-:W-:Y:S04]  /*48a0*/  BSSY B1, `(.L_x_182) ;  /* 0x0000006000017945 */ /* 0x000fe80003800000 */
[----:B------:R0:W-:Y:S01]  /*48b0*/  @!P3 STG.E.U8 desc[UR36][R6.64+0x91], R99 ;  /* 0x000091630600b986 */ /* 0x0001e2000c101124 */
[----:B------:R-:W-:Y:S05]  /*48c0*/  @P5 BRA `(.L_x_183) ;  /* 0x00000000000c5947 */ /* 0x000fea0003800000 */
[----:B--2---:R-:W1:Y:S02]  /*48d0*/  LDG.E.U8 R155, desc[UR36][R8.64+0x98] ;  /* 0x00009824089b7981 */ /* 0x004e64000c1e1100 */
[----:B-1----:R-:W-:-:S05]  /*48e0*/  PRMT R3, R155, 0x8880, RZ ;  /* 0x000088809b037816 */ /* 0x002fca00000000ff */
[----:B------:R-:W-:-:S07]  /*48f0*/  IMAD R12, R3, R154, RZ ;  /* 0x0000009a030c7224 */ /* 0x000fce00078e02ff */
.L_x_183:
[----:B------:R-:W-:Y:S05]  /*4900*/  BSYNC B1 ;  /* 0x0000000000017941 */ /* 0x000fea0003800000 */
.L_x_182:
[----:B-1----:R-:W-:Y:S01]  /*4910*/  @!P5 IMAD R3, R100, R153, R12 ;  /* 0x000000996403d224 */ /* 0x002fe200078e020c */
[----:B------:R-:W-:Y:S04]  /*4920*/  BSSY B1, `(.L_x_184) ;  /* 0x0000006000017945 */ /* 0x000fe80003800000 */
[----:B------:R1:W-:Y:S01]  /*4930*/  @!P5 STG.E.U8 desc[UR36][R4.64+0x98], R3 ;  /* 0x000098030400d986 */ /* 0x0003e2000c101124 */
[----:B------:R-:W-:Y:S05]  /*4940*/  @P2 BRA `(.L_x_185) ;  /* 0x00000000000c2947 */ /* 0x000fea0003800000 */
[----:B--2---:R-:W1:Y:S02]  /*4950*/  LDG.E.U8 R155, desc[UR36][R8.64+0x99] ;  /* 0x00009924089b7981 */ /* 0x004e64000c1e1100 */
[----:B-1----:R-:W-:-:S05]  /*4960*/  PRMT R3, R155, 0x8880, RZ ;  /* 0x000088809b037816 */ /* 0x002fca00000000ff */
[----:B------:R-:W-:-:S07]  /*4970*/  IMAD R12, R3, R154, RZ ;  /* 0x0000009a030c7224 */ /* 0x000fce00078e02ff */
.L_x_185:
[----:B------:R-:W-:Y:S05]  /*4980*/  BSYNC B1 ;  /* 0x0000000000017941 */ /* 0x000fea0003800000 */
.L_x_184:
        /* <DEDUP_REMOVED lines=11> */
.L_x_187:
[----:B------:R-:W-:Y:S05]  /*4a40*/  BSYNC B1 ;  /* 0x0000000000017941 */ /* 0x000fea0003800000 */
.L_x_186:
[----:B-1----:R-:W-:Y:S01]  /*4a50*/  @!P4 IMAD R3, R102, R153, R12 ;  /* 0x000000996603c224 */ /* 0x002fe200078e020c */
[----:B------:R-:W-:Y:S04]  /*4a60*/  BSSY B1, `(.L_x_188) ;  /* 0x0000006000017945 */ /* 0x000fe80003800000 */
[----:B------:R1:W-:Y:S01]  /*4a70*/  @!P4 STG.E.U8 desc[UR36][R6.64+0x98], R3 ;  /* 0x000098030600c986 */ /* 0x0003e2000c101124 */
[----:B------:R-:W-:Y:S05]  /*4a80*/  @P3 BRA `(.L_x_189) ;  /* 0x00000000000c3947 */ /* 0x000fea0003800000 */
[----:B--2---:R-:W1:Y:S02]  /*4a90*/  LDG.E.U8 R155, desc[UR36][R10.64+0x99] ;  /* 0x000099240a9b7981 */ /* 0x004e64000c1e1100 */
[----:B-1----:R-:W-:-:S05]  /*4aa0*/  PRMT R3, R155, 0x8880, RZ ;  /* 0x000088809b037816 */ /* 0x002fca00000000ff */
[----:B------:R-:W-:-:S07]  /*4ab0*/  IMAD R12, R3, R154, RZ ;  /* 0x0000009a030c7224 */ /* 0x000fce00078e02ff */
.L_x_189:
[----:B------:R-:W-:Y:S05]  /*4ac0*/  BSYNC B1 ;  /* 0x0000000000017941 */ /* 0x000fea0003800000 */
.L_x_188:
[----:B------:R-:W-:Y:S01]  /*4ad0*/  @!P3 IMAD R103, R103, R153, R12 ;  /* 0x000000996767b224 */ /* 0x000fe200078e020c */
[----:B------:R-:W-:Y:S04]  /*4ae0*/  BSSY B1, `(.L_x_190) ;  /* 0x0000006000017945 */ /* 0x000fe80003800000 */
[----:B------:R0:W-:Y:S01]  /*4af0*/  @!P3 STG.E.U8 desc[UR36][R6.64+0x99], R103 ;  /* 0x000099670600b986 */ /* 0x0001e2000c101124 */
[----:B------:R-:W-:Y:S05]  /*4b00*/  @P5 BRA `(.L_x_191) ;  /* 0x00000000000c5947 */ /* 0x000fea0003800000 */
[----:B--2---:R-:W1:Y:S02]  /*4b10*/  LDG.E.U8 R155, desc[UR36][R8.64+0xa0] ;  /* 0x0000a024089b7981 */ /* 0x004e64000c1e1100 */
[----:B-1----:R-:W-:-:S05]  /*4b20*/  PRMT R3, R155, 0x8880, RZ ;  /* 0x000088809b037816 */ /* 0x002fca00000000ff */
[----:B------:R-:W-:-:S07]  /*4b30*/  IMAD R12, R3, R154, RZ ;  /* 0x0000009a030c7224 */ /* 0x000fce00078e02ff */
.L_x_191:
[----:B------:R-:W-:Y:S05]  /*4b40*/  BSYNC B1 ;  /* 0x0000000000017941 */ /* 0x000fea0003800000 */
.L_x_190:
[----:B-1----:R-:W-:Y:S01]  /*4b50*/  @!P5 IMAD R3, R104, R153, R12 ;  /* 0x000000996803d224 */ /* 0x002fe200078e020c */
[----:B------:R-:W-:Y:S04]  /*4b60*/  BSSY B1, `(.L_x_192) ;  /* 0x0000006000017945 */ /* 0x000fe80003800000 */
[----:B------:R1:W-:Y:S01]  /*4b70*/  @!P5 STG.E.U8 desc[UR36][R4.64+0xa0], R3 ;  /* 0x0000a0030400d986 */ /* 0x0003e2000c101124 */
[----:B------:R-:W-:Y:S05]  /*4b80*/  @P2 BRA `(.L_x_193) ;  /* 0x00000000000c2947 */ /* 0x000fea0003800000 */
[----:B--2---:R-:W1:Y:S02]  /*4b90*/  LDG.E.U8 R155, desc[UR36][R8.64+0xa1] ;  /* 0x0000a124089b7981 */ /* 0x004e64000c1e1100 */
[----:B-1----:R-:W-:-:S05]  /*4ba0*/  PRMT R3, R155, 0x8880, RZ ;  /* 0x000088809b037816 */ /* 0x002fca00000000ff */
[----:B------:R-:W-:-:S07]  /*4bb0*/  IMAD R12, R3, R154, RZ ;  /* 0x0000009a030c7224 */ /* 0x000fce00078e02ff */
.L_x_193:
[----:B------:R-:W-:Y:S05]  /*4bc0*/  BSYNC B1 ;  /* 0x0000000000017941 */ /* 0x000fea0003800000 */
.L_x_192:
        /* <DEDUP_REMOVED lines=11> */
.L_x_195:
[----:B------:R-:W-:Y:S05]  /*4c80*/  BSYNC B1 ;  /* 0x0000000000017941 */ /* 0x000fea0003800000 */
.L_x_194:
[----:B-1----:R-:W-:Y:S01]  /*4c90*/  @!P4 IMAD R3, R106, R153, R12 ;  /* 0x000000996a03c224 */ /* 0x002fe200078e020c */
[----:B------:R-:W-:Y:S04]  /*4ca0*/  BSSY B1, `(.L_x_196) ;  /* 0x0000006000017945 */ /* 0x000fe80003800000 */
[----:B------:R1:W-:Y:S01]  /*4cb0*/  @!P4 STG.E.U8 desc[UR36][R6.64+0xa0], R3 ;  /* 0x0000a0030600c986 */ /* 0x0003e2000c101124 */
[----:B------:R-:W-:Y:S05]  /*4cc0*/  @P3 BRA `(.L_x_197) ;  /* 0x00000000000c3947 */ /* 0x000fea0003800000 */
[----:B--2---:R-:W1:Y:S02]  /*4cd0*/  LDG.E.U8 R155, desc[UR36][R10.64+0xa1] ;  /* 0x0000a1240a9b7981 */ /* 0x004e64000c1e1100 */
[----:B-1----:R-:W-:-:S05]  /*4ce0*/  PRMT R3, R155, 0x8880, RZ ;  /* 0x000088809b037816 */ /* 0x002fca00000000ff */
[----:B------:R-:W-:-:S07]  /*4cf0*/  IMAD R12, R3, R154, RZ ;  /* 0x0000009a030c7224 */ /* 0x000fce00078e02ff */
.L_x_197:
[----:B------:R-:W-:Y:S05]  /*4d00*/  BSYNC B1 ;  /* 0x0000000000017941 */ /* 0x000fea0003800000 */
.L_x_196:
[----:B------:R-:W-:Y:S01]  /*4d10*/  @!P3 IMAD R107, R107, R153, R12 ;  /* 0x000000996b6bb224 */ /* 0x000fe200078e020c */
[----:B------:R-:W-:Y:S04]  /*4d20*/  BSSY B1, `(.L_x_198) ;  /* 0x0000006000017945 */ /* 0x000fe80003800000 */
[----:B------:R0:W-:Y:S01]  /*4d30*/  @!P3 STG.E.U8 desc[UR36][R6.64+0xa1], R107 ;  /* 0x0000a16b0600b986 */ /* 0x0001e2000c101124 */
[----:B------:R-:W-:Y:S05]  /*4d40*/  @P5 BRA `(.L_x_199) ;  /* 0x00000000000c5947 */ /* 0x000fea0003800000 */
[----:B--2---:R-:W1:Y:S02]  /*4d50*/  LDG.E.U8 R155, desc[UR36][R8.64+0xa8] ;  /* 0x0000a824089b7981 */ /* 0x004e64000c1e1100 */
[----:B-1----:R-:W-:-:S05]  /*4d60*/  PRMT R3, R155, 0x8880, RZ ;  /* 0x000088809b037816 */ /* 0x002fca00000000ff */
[----:B------:R-:W-:-:S07]  /*4d70*/  IMAD R12, R3, R154, RZ ;  /* 0x0000009a030c7224 */ /* 0x000fce00078e02ff */
.L_x_199:
[----:B------:R-:W-:Y:S05]  /*4d80*/  BSYNC B1 ;  /* 0x0000000000017941 */ /* 0x000fea0003800000 */
.L_x_198:
[----:B-1----:R-:W-:Y:S01]  /*4d90*/  @!P5 IMAD R3, R108, R153, R12 ;  /* 0x000000996c03d224 */ /* 0x002fe200078e020c */
[----:B------:R-:W-:Y:S04]  /*4da0*/  BSSY B1, `(.L_x_200) ;  /* 0x0000006000017945 */ /* 0x000fe80003800000 */
[----:B------:R1:W-:Y:S01]  /*4db0*/  @!P5 STG.E.U8 desc[UR36][R4.64+0xa8], R3 ;  /* 0x0000a8030400d986 */ /* 0x0003e2000c101124 */
[----:B------:R-:W-:Y:S05]  /*4dc0*/  @P2 BRA `(.L_x_201) ;  /* 0x00000000000c2947 */ /* 0x000fea0003800000 */
[----:B--2---:R-:W1:Y:S02]  /*4dd0*/  LDG.E.U8 R155, desc[UR36][R8.64+0xa9] ;  /* 0x0000a924089b7981 */ /* 0x004e64000c1e1100 */
[----:B-1----:R-:W-:-:S05]  /*4de0*/  PRMT R3, R155, 0x8880, RZ ;  /* 0x000088809b037816 */ /* 0x002fca00000000ff */
[----:B------:R-:W-:-:S07]  /*4df0*/  IMAD R12, R3, R154, RZ ;  /* 0x0000009a030c7224 */ /* 0x000fce00078e02ff */
.L_x_201:
[----:B------:R-:W-:Y:S05]  /*4e00*/  BSYNC B1 ;  /* 0x0000000000017941 */ /* 0x000fea0003800000 */
.L_x_200:
        /* <DEDUP_REMOVED lines=11> */
.L_x_203:
[----:B------:R-:W-:Y:S05]  /*4ec0*/  BSYNC B1 ;  /* 0x0000000000017941 */ /* 0x000fea0003800000 */
.L_x_202:
[----:B-1----:R-:W-:Y:S01]  /*4ed0*/  @!P4 IMAD R3, R110, R153, R12 ;  /* 0x000000996e03c224 */ /* 0x002fe200078e020c */
[----:B------:R-:W-:Y:S04]  /*4ee0*/  BSSY B1, `(.L_x_204) ;  /* 0x0000006000017945 */ /* 0x000fe80003800000 */
[----:B------:R1:W-:Y:S01]  /*4ef0*/  @!P4 STG.E.U8 desc[UR36][R6.64+0xa8], R3 ;  /* 0x0000a8030600c986 */ /* 0x0003e2000c101124 */
[----:B------:R-:W-:Y:S05]  /*4f00*/  @P3 BRA `(.L_x_205) ;  /* 0x00000000000c3947 */ /* 0x000fea0003800000 */
[----:B--2---:R-:W1:Y:S02]  /*4f10*/  LDG.E.U8 R155, desc[UR36][R10.64+0xa9] ;  /* 0x0000a9240a9b7981 */ /* 0x004e64000c1e1100 */
[----:B-1----:R-:W-:-:S05]  /*4f20*/  PRMT R3, R155, 0x8880, RZ ;  /* 0x000088809b037816 */ /* 0x002fca00000000ff */
[----:B------:R-:W-:-:S07]  /*4f30*/  IMAD R12, R3, R154, RZ ;  /* 0x0000009a030c7224 */ /* 0x000fce00078e02ff */
.L_x_205:
[----:B------:R-:W-:Y:S05]  /*4f40*/  BSYNC B1 ;  /* 0x0000000000017941 */ /* 0x000fea0003800000 */
.L_x_204:
[----:B------:R-:W-:Y:S01]  /*4f50*/  @!P3 IMAD R111, R111, R153, R12 ;  /* 0x000000996f6fb224 */ /* 0x000fe200078e020c */
[----:B------:R-:W-:Y:S04]  /*4f60*/  BSSY B1, `(.L_x_206) ;  /* 0x0000006000017945 */ /* 0x000fe80003800000 */
[----:B------:R0:W-:Y:S01]  /*4f70*/  @!P3 STG.E.U8 desc[UR36][R6.64+0xa9], R111 ;  /* 0x0000a96f0600b986 */ /* 0x0001e2000c101124 */
[----:B------:R-:W-:Y:S05]  /*4f80*/  @P5 BRA `(.L_x_207) ;  /* 0x00000000000c5947 */ /* 0x000fea0003800000 */
[----:B--2---:R-:W1:Y:S02]  /*4f90*/  LDG.E.U8 R155, desc[UR36][R8.64+0xb0] ;  /* 0x0000b024089b7981 */ /* 0x004e64000c1e1100 */
[----:B-1----:R-:W-:-:S05]  /*4fa0*/  PRMT R3, R155, 0x8880, RZ ;  /* 0x000088809b037816 */ /* 0x002fca00000000ff */
[----:B------:R-:W-:-:S07]  /*4fb0*/  IMAD R12, R3, R154, RZ ;  /* 0x0000009a030c7224 */ /* 0x000fce00078e02ff */
.L_x_207:
[----:B------:R-:W-:Y:S05]  /*4fc0*/  BSYNC B1 ;  /* 0x0000000000017941 */ /* 0x000fea0003800000 */
.L_x_206:
[----:B-1----:R-:W-:Y:S01]  /*4fd0*/  @!P5 IMAD R3, R112, R153, R12 ;  /* 0x000000997003d224 */ /* 0x002fe200078e020c */
[----:B------:R-:W-:Y:S04]  /*4fe0*/  BSSY B1, `(.L_x_208) ;  /* 0x0000006000017945 */ /* 0x000fe80003800000 */
[----:B------:R1:W-:Y:S01]  /*4ff0*/  @!P5 STG.E.U8 desc[UR36][R4.64+0xb0], R3 ;  /* 0x0000b0030400d986 */ /* 0x0003e2000c101124 */
[----:B------:R-:W-:Y:S05]  /*5000*/  @P2 BRA `(.L_x_209) ;  /* 0x00000000000c2947 */ /* 0x000fea0003800000 */
[----:B--2---:R-:W1:Y:S02]  /*5010*/  LDG.E.U8 R155, desc[UR36][R8.64+0xb1] ;  /* 0x0000b124089b7981 */ /* 0x004e64000c1e1100 */
[----:B-1----:R-:W-:-:S05]  /*5020*/  PRMT R3, R155, 0x8880, RZ ;  /* 0x000088809b037816 */ /* 0x002fca00000000ff */
[----:B------:R-:W-:-:S07]  /*5030*/  IMAD R12, R3, R154, RZ ;  /* 0x0000009a030c7224 */ /* 0x000fce00078e02ff */
.L_x_209:
[----:B------:R-:W-:Y:S05]  /*5040*/  BSYNC B1 ;  /* 0x0000000000017941 */ /* 0x000fea0003800000 */
.L_x_208:
        /* <DEDUP_REMOVED lines=11> */
.L_x_211:
[----:B------:R-:W-:Y:S05]  /*5100*/  BSYNC B1 ;  /* 0x0000000000017941 */ /* 0x000fea0003800000 */
.L_x_210:
[----:B-1----:R-:W-:Y:S01]  /*5110*/  @!P4 IMAD R3, R114, R153, R12 ;  /* 0x000000997203c224 */ /* 0x002fe200078e020c */
[----:B------:R-:W-:Y:S04]  /*5120*/  BSSY B1, `(.L_x_212) ;  /* 0x0000006000017945 */ /* 0x000fe80003800000 */
[----:B------:R1:W-:Y:S01]  /*5130*/  @!P4 STG.E.U8 desc[UR36][R6.64+0xb0], R3 ;  /* 0x0000b0030600c986 */ /* 0x0003e2000c101124 */
[----:B------:R-:W-:Y:S05]  /*5140*/  @P3 BRA `(.L_x_213) ;  /* 0x00000000000c3947 */ /* 0x000fea0003800000 */
[----:B--2---:R-:W1:Y:S02]  /*5150*/  LDG.E.U8 R155, desc[UR36][R10.64+0xb1] ;  /* 0x0000b1240a9b7981 */ /* 0x004e64000c1e1100 */
[----:B-1----:R-:W-:-:S05]  /*5160*/  PRMT R3, R155, 0x8880, RZ ;  /* 0x000088809b037816 */ /* 0x002fca00000000ff */
[----:B------:R-:W-:-:S07]  /*5170*/  IMAD R12, R3, R154, RZ ;  /* 0x0000009a030c7224 */ /* 0x000fce00078e02ff */
.L_x_213:
[----:B------:R-:W-:Y:S05]  /*5180*/  BSYNC B1 ;  /* 0x0000000000017941 */ /* 0x000fea0003800000 */
.L_x_212:
[----:B------:R-:W-:Y:S01]  /*5190*/  @!P3 IMAD R115, R115, R153, R12 ;  /* 0x000000997373b224 */ /* 0x000fe200078e020c */
[----:B------:R-:W-:Y:S04]  /*51a0*/  BSSY B1, `(.L_x_214) ;  /* 0x0000006000017945 */ /* 0x000fe80003800000 */
[----:B------:R0:W-:Y:S01]  /*51b0*/  @!P3 STG.E.U8 desc[UR36][R6.64+0xb1], R115 ;  /* 0x0000b1730600b986 */ /* 0x0001e2000c101124 */
[----:B------:R-:W-:Y:S05]  /*51c0*/  @P5 BRA `(.L_x_215) ;  /* 0x00000000000c5947 */ /* 0x000fea0003800000 */
[----:B--2---:R-:W1:Y:S02]  /*51d0*/  LDG.E.U8 R155, desc[UR36][R8.64+0xb8] ;  /* 0x0000b824089b7981 */ /* 0x004e64000c1e1100 */
[----:B-1----:R-:W-:-:S05]  /*51e0*/  PRMT R3, R155, 0x8880, RZ ;  /* 0x000088809b037816 */ /* 0x002fca00000000ff */
[----:B------:R-:W-:-:S07]  /*51f0*/  IMAD R12, R3, R154, RZ ;  /* 0x0000009a030c7224 */ /* 0x000fce00078e02ff */
.L_x_215:
[----:B------:R-:W-:Y:S05]  /*5200*/  BSYNC B1 ;  /* 0x0000000000017941 */ /* 0x000fea0003800000 */
.L_x_214:
[----:B-1----:R-:W-:Y:S01]  /*5210*/  @!P5 IMAD R3, R116, R153, R12 ;  /* 0x000000997403d224 */ /* 0x002fe200078e020c */
[----:B------:R-:W-:Y:S04]  /*5220*/  BSSY B1, `(.L_x_216) ;  /* 0x0000006000017945 */ /* 0x000fe80003800000 */
[----:B------:R1:W-:Y:S01]  /*5230*/  @!P5 STG.E.U8 desc[UR36][R4.64+0xb8], R3 ;  /* 0x0000b8030400d986 */ /* 0x0003e2000c101124 */
[----:B------:R-:W-:Y:S05]  /*5240*/  @P2 BRA `(.L_x_217) ;  /* 0x00000000000c2947 */ /* 0x000fea0003800000 */
[----:B--2---:R-:W1:Y:S02]  /*5250*/  LDG.E.U8 R155, desc[UR36][R8.64+0xb9] ;  /* 0x0000b924089b7981 */ /* 0x004e64000c1e1100 */
[----:B-1----:R-:W-:-:S05]  /*5260*/  PRMT R3, R155, 0x8880, RZ ;  /* 0x000088809b037816 */ /* 0x002fca00000000ff */
[----:B------:R-:W-:-:S07]  /*5270*/  IMAD R12, R3, R154, RZ ;  /* 0x0000009a030c7224 */ /* 0x000fce00078e02ff */
.L_x_217:
[----:B------:R-:W-:Y:S05]  /*5280*/  BSYNC B1 ;  /* 0x0000000000017941 */ /* 0x000fea0003800000 */
.L_x_216:
        /* <DEDUP_REMOVED lines=11> */
.L_x_219:
[----:B------:R-:W-:Y:S05]  /*5340*/  BSYNC B1 ;  /* 0x0000000000017941 */ /* 0x000fea0003800000 */
.L_x_218:
[----:B-1----:R-:W-:Y:S01]  /*5350*/  @!P4 IMAD R3, R118, R153, R12 ;  /* 0x000000997603c224 */ /* 0x002fe200078e020c */
[----:B------:R-:W-:Y:S04]  /*5360*/  BSSY B1, `(.L_x_220) ;  /* 0x0000006000017945 */ /* 0x000fe80003800000 */
[----:B------:R1:W-:Y:S01]  /*5370*/  @!P4 STG.E.U8 desc[UR36][R6.64+0xb8], R3 ;  /* 0x0000b8030600c986 */ /* 0x0003e2000c101124 */
[----:B------:R-:W-:Y:S05]  /*5380*/  @P3 BRA `(.L_x_221) ;  /* 0x00000000000c3947 */ /* 0x000fea0003800000 */
[----:B--2---:R-:W1:Y:S02]  /*5390*/  LDG.E.U8 R155, desc[UR36][R10.64+0xb9] ;  /* 0x0000b9240a9b7981 */ /* 0x004e64000c1e1100 */
[----:B-1----:R-:W-:-:S05]  /*53a0*/  PRMT R3, R155, 0x8880, RZ ;  /* 0x000088809b037816 */ /* 0x002fca00000000ff */
[----:B------:R-:W-:-:S07]  /*53b0*/  IMAD R12, R3, R154, RZ ;  /* 0x0000009a030c7224 */ /* 0x000fce00078e02ff */
.L_x_221:
[----:B------:R-:W-:Y:S05]  /*53c0*/  BSYNC B1 ;  /* 0x0000000000017941 */ /* 0x000fea0003800000 */
.L_x_220:
[----:B------:R-:W-:Y:S01]  /*53d0*/  @!P3 IMAD R119, R119, R153, R12 ;  /* 0x000000997777b224 */ /* 0x000fe200078e020c */
[----:B------:R-:W-:Y:S04]  /*53e0*/  BSSY B1, `(.L_x_222) ;  /* 0x0000006000017945 */ /* 0x000fe80003800000 */
[----:B------:R0:W-:Y:S01]  /*53f0*/  @!P3 STG.E.U8 desc[UR36][R6.64+0xb9], R119 ;  /* 0x0000b9770600b986 */ /* 0x0001e2000c101124 */
[----:B------:R-:W-:Y:S05]  /*5400*/  @P5 BRA `(.L_x_223) ;  /* 0x00000000000c5947 */ /* 0x000fea0003800000 */
[----:B--2---:R-:W1:Y:S02]  /*5410*/  LDG.E.U8 R155, desc[UR36][R8.64+0xc0] ;  /* 0x0000c024089b7981 */ /* 0x004e64000c1e1100 */
[----:B-1----:R-:W-:-:S05]  /*5420*/  PRMT R3, R155, 0x8880, RZ ;  /* 0x000088809b037816 */ /* 0x002fca00000000ff */
[----:B------:R-:W-:-:S07]  /*5430*/  IMAD R12, R3, R154, RZ ;  /* 0x0000009a030c7224 */ /* 0x000fce00078e02ff */
.L_x_223:
[----:B------:R-:W-:Y:S05]  /*5440*/  BSYNC B1 ;  /* 0x0000000000017941 */ /* 0x000fea0003800000 */
.L_x_222:
[----:B-1----:R-:W-:Y:S01]  /*5450*/  @!P5 IMAD R3, R120, R153, R12 ;  /* 0x000000997803d224 */ /* 0x002fe200078e020c */
[----:B------:R-:W-:Y:S04]  /*5460*/  BSSY B1, `(.L_x_224) ;  /* 0x0000006000017945 */ /* 0x000fe80003800000 */
[----:B------:R1:W-:Y:S01]  /*5470*/  @!P5 STG.E.U8 desc[UR36][R4.64+0xc0], R3 ;  /* 0x0000c0030400d986 */ /* 0x0003e2000c101124 */
[----:B------:R-:W-:Y:S05]  /*5480*/  @P2 BRA `(.L_x_225) ;  /* 0x00000000000c2947 */ /* 0x000fea0003800000 */
[----:B--2---:R-:W1:Y:S02]  /*5490*/  LDG.E.U8 R155, desc[UR36][R8.64+0xc1] ;  /* 0x0000c124089b7981 */ /* 0x004e64000c1e1100 */
[----:B-1----:R-:W-:-:S05]  /*54a0*/  PRMT R3, R155, 0x8880, RZ ;  /* 0x000088809b037816 */ /* 0x002fca00000000ff */
[----:B------:R-:W-:-:S07]  /*54b0*/  IMAD R12, R3, R154, RZ ;  /* 0x0000009a030c7224 */ /* 0x000fce00078e02ff */
.L_x_225:
[----:B------:R-:W-:Y:S05]  /*54c0*/  BSYNC B1 ;  /* 0x0000000000017941 */ /* 0x000fea0003800000 */
.L_x_224:
        /* <DEDUP_REMOVED lines=11> */
.L_x_227:
[----:B------:R-:W-:Y:S05]  /*5580*/  BSYNC B1 ;  /* 0x0000000000017941 */ /* 0x000fea0003800000 */
.L_x_226:
[----:B-1----:R-:W-:Y:S01]  /*5590*/  @!P4 IMAD R3, R122, R153, R12 ;  /* 0x000000997a03c224 */ /* 0x002fe200078e020c */
[----:B------:R-:W-:Y:S04]  /*55a0*/  BSSY B1, `(.L_x_228) ;  /* 0x0000006000017945 */ /* 0x000fe80003800000 */
[----:B------:R1:W-:Y:S01]  /*55b0*/  @!P4 STG.E.U8 desc[UR36][R6.64+0xc0], R3 ;  /* 0x0000c0030600c986 */ /* 0x0003e2000c101124 */
[----:B------:R-:W-:Y:S05]  /*55c0*/  @P3 BRA `(.L_x_229) ;  /* 0x00000000000c3947 */ /* 0x000fea0003800000 */
[----:B--2---:R-:W1:Y:S02]  /*55d0*/  LDG.E.U8 R155, desc[UR36][R10.64+0xc1] ;  /* 0x0000c1240a9b7981 */ /* 0x004e64000c1e1100 */
[----:B-1----:R-:W-:-:S05]  /*55e0*/  PRMT R3, R155, 0x8880, RZ ;  /* 0x000088809b037816 */ /* 0x002fca00000000ff */
[----:B------:R-:W-:-:S07]  /*55f0*/  IMAD R12, R3, R154, RZ ;  /* 0x0000009a030c7224 */ /* 0x000fce00078e02ff */
.L_x_229:
[----:B------:R-:W-:Y:S05]  /*5600*/  BSYNC B1 ;  /* 0x0000000000017941 */ /* 0x000fea0003800000 */
.L_x_228:
[----:B------:R-:W-:Y:S01]  /*5610*/  @!P3 IMAD R123, R123, R153, R12 ;  /* 0x000000997b7bb224 */ /* 0x000fe200078e020c */
[----:B------:R-:W-:Y:S04]  /*5620*/  BSSY B1, `(.L_x_230) ;  /* 0x0000006000017945 */ /* 0x000fe80003800000 */
[----:B------:R0:W-:Y:S01]  /*5630*/  @!P3 STG.E.U8 desc[UR36][R6.64+0xc1], R123 ;  /* 0x0000c17b0600b986 */ /* 0x0001e2000c101124 */
[----:B------:R-:W-:Y:S05]  /*5640*/  @P5 BRA `(.L_x_231) ;  /* 0x00000000000c5947 */ /* 0x000fea0003800000 */
[----:B--2---:R-:W1:Y:S02]  /*5650*/  LDG.E.U8 R155, desc[UR36][R8.64+0xc8] ;  /* 0x0000c824089b7981 */ /* 0x004e64000c1e1100 */
[----:B-1----:R-:W-:-:S05]  /*5660*/  PRMT R3, R155, 0x8880, RZ ;  /* 0x000088809b037816 */ /* 0x002fca00000000ff */
[----:B------:R-:W-:-:S07]  /*5670*/  IMAD R12, R3, R154, RZ ;  /* 0x0000009a030c7224 */ /* 0x000fce00078e02ff */
.L_x_231:
[----:B------:R-:W-:Y:S05]  /*5680*/  BSYNC B1 ;  /* 0x0000000000017941 */ /* 0x000fea0003800000 */
.L_x_230:
[----:B-1----:R-:W-:Y:S01]  /*5690*/  @!P5 IMAD R3, R124, R153, R12 ;  /* 0x000000997c03d224 */ /* 0x002fe200078e020c */
[----:B------:R-:W-:Y:S04]  /*56a0*/  BSSY B1, `(.L_x_232) ;  /* 0x0000006000017945 */ /* 0x000fe80003800000 */
[----:B------:R1:W-:Y:S01]  /*56b0*/  @!P5 STG.E.U8 desc[UR36][R4.64+0xc8], R3 ;  /* 0x0000c8030400d986 */ /* 0x0003e2000c101124 */
[----:B------:R-:W-:Y:S05]  /*56c0*/  @P2 BRA `(.L_x_233) ;  /* 0x00000000000c2947 */ /* 0x000fea0003800000 */
[----:B--2---:R-:W1:Y:S02]  /*56d0*/  LDG.E.U8 R155, desc[UR36][R8.64+0xc9] ;  /* 0x0000c924089b7981 */ /* 0x004e64000c1e1100 */
[----:B-1----:R-:W-:-:S05]  /*56e0*/  PRMT R3, R155, 0x8880, RZ ;  /* 0x000088809b037816 */ /* 0x002fca00000000ff */
[----:B------:R-:W-:-:S07]  /*56f0*/  IMAD R12, R3, R154, RZ ;  /* 0x0000009a030c7224 */ /* 0x000fce00078e02ff */
.L_x_233:
[----:B------:R-:W-:Y:S05]  /*5700*/  BSYNC B1 ;  /* 0x0000000000017941 */ /* 0x000fea0003800000 */
.L_x_232:
        /* <DEDUP_REMOVED lines=11> */
.L_x_235:
[----:B------:R-:W-:Y:S05]  /*57c0*/  BSYNC B1 ;  /* 0x0000000000017941 */ /* 0x000fea0003800000 */
.L_x_234:
[----:B-1----:R-:W-:Y:S01]  /*57d0*/  @!P4 IMAD R3, R126, R153, R12 ;  /* 0x000000997e03c224 */ /* 0x002fe200078e020c */
[----:B------:R-:W-:Y:S04]  /*57e0*/  BSSY B1, `(.L_x_236) ;  /* 0x0000006000017945 */ /* 0x000fe80003800000 */
[----:B------:R1:W-:Y:S01]  /*57f0*/  @!P4 STG.E.U8 desc[UR36][R6.64+0xc8], R3 ;  /* 0x0000c8030600c986 */ /* 0x0003e2000c101124 */
[----:B------:R-:W-:Y:S05]  /*5800*/  @P3 BRA `(.L_x_237) ;  /* 0x00000000000c3947 */ /* 0x000fea0003800000 */
[----:B--2---:R-:W1:Y:S02]  /*5810*/  LDG.E.U8 R155, desc[UR36][R10.64+0xc9] ;  /* 0x0000c9240a9b7981 */ /* 0x004e64000c1e1100 */
[----:B-1----:R-:W-:-:S05]  /*5820*/  PRMT R3, R155, 0x8880, RZ ;  /* 0x000088809b037816 */ /* 0x002fca00000000ff */
[----:B------:R-:W-:-:S07]  /*5830*/  IMAD R12, R3, R154, RZ ;  /* 0x0000009a030c7224 */ /* 0x000fce00078e02ff */
.L_x_237:
[----:B------:R-:W-:Y:S05]  /*5840*/  BSYNC B1 ;  /* 0x0000000000017941 */ /* 0x000fea0003800000 */
.L_x_236:
[----:B------:R-:W-:Y:S01]  /*5850*/  @!P3 IMAD R127, R127, R153, R12 ;  /* 0x000000997f7fb224 */ /* 0x000fe200078e020c */
[----:B------:R-:W-:Y:S04]  /*5860*/  BSSY B1, `(.L_x_238) ;  /* 0x0000006000017945 */ /* 0x000fe80003800000 */
[----:B------:R0:W-:Y:S01]  /*5870*/  @!P3 STG.E.U8 desc[UR36][R6.64+0xc9], R127 ;  /* 0x0000c97f0600b986 */ /* 0x0001e2000c101124 */
[----:B------:R-:W-:Y:S05]  /*5880*/  @P5 BRA `(.L_x_239) ;  /* 0x00000000000c5947 */ /* 0x000fea0003800000 */
[----:B--2---:R-:W1:Y:S02]  /*5890*/  LDG.E.U8 R155, desc[UR36][R8.64+0xd0] ;  /* 0x0000d024089b7981 */ /* 0x004e64000c1e1100 */
[----:B-1----:R-:W-:-:S05]  /*58a0*/  PRMT R3, R155, 0x8880, RZ ;  /* 0x000088809b037816 */ /* 0x002fca00000000ff */
[----:B------:R-:W-:-:S07]  /*58b0*/  IMAD R12, R3, R154, RZ ;  /* 0x0000009a030c7224 */ /* 0x000fce00078e02ff */
.L_x_239:
[----:B------:R-:W-:Y:S05]  /*58c0*/  BSYNC B1 ;  /* 0x0000000000017941 */ /* 0x000fea0003800000 */
.L_x_238:
[----:B-1----:R-:W-:Y:S01]  /*58d0*/  @!P5 IMAD R3, R128, R153, R12 ;  /* 0x000000998003d224 */ /* 0x002fe200078e020c */
[----:B------:R-:W-:Y:S04]  /*58e0*/  BSSY B1, `(.L_x_240) ;  /* 0x0000006000017945 */ /* 0x000fe80003800000 */
[----:B------:R1:W-:Y:S01]  /*58f0*/  @!P5 STG.E.U8 desc[UR36][R4.64+0xd0], R3 ;  /* 0x0000d0030400d986 */ /* 0x0003e2000c101124 */
[----:B------:R-:W-:Y:S05]  /*5900*/  @P2 BRA `(.L_x_241) ;  /* 0x00000000000c2947 */ /* 0x000fea0003800000 */
[----:B--2---:R-:W1:Y:S02]  /*5910*/  LDG.E.U8 R155, desc[UR36][R8.64+0xd1] ;  /* 0x0000d124089b7981 */ /* 0x004e64000c1e1100 */
[----:B-1----:R-:W-:-:S05]  /*5920*/  PRMT R3, R155, 0x8880, RZ ;  /* 0x000088809b037816 */ /* 0x002fca00000000ff */
[----:B------:R-:W-:-:S07]  /*5930*/  IMAD R12, R3, R154, RZ ;  /* 0x0000009a030c7224 */ /* 0x000fce00078e02ff */
.L_x_241:
[----:B------:R-:W-:Y:S05]  /*5940*/  BSYNC B1 ;  /* 0x0000000000017941 */ /* 0x000fea0003800000 */
.L_x_240:
        /* <DEDUP_REMOVED lines=11> */
.L_x_243:
[----:B------:R-:W-:Y:S05]  /*5a00*/  BSYNC B1 ;  /* 0x0000000000017941 */ /* 0x000fea0003800000 */
.L_x_242:
[----:B-1----:R-:W-:Y:S01]  /*5a10*/  @!P4 IMAD R3, R130, R153, R12 ;  /* 0x000000998203c224 */ /* 0x002fe200078e020c */
[----:B------:R-:W-:Y:S04]  /*5a20*/  BSSY B1, `(.L_x_244) ;  /* 0x0000006000017945 */ /* 0x000fe80003800000 */
[----:B------:R1:W-:Y:S01]  /*5a30*/  @!P4 STG.E.U8 desc[UR36][R6.64+0xd0], R3 ;  /* 0x0000d0030600c986 */ /* 0x0003e2000c101124 */
[----:B------:R-:W-:Y:S05]  /*5a40*/  @P3 BRA `(.L_x_245) ;  /* 0x00000000000c3947 */ /* 0x000fea0003800000 */
[----:B--2---:R-:W1:Y:S02]  /*5a50*/  LDG.E.U8 R155, desc[UR36][R10.64+0xd1] ;  /* 0x0000d1240a9b7981 */ /* 0x004e64000c1e1100 */
[----:B-1----:R-:W-:-:S05]  /*5a60*/  PRMT R3, R155, 0x8880, RZ ;  /* 0x000088809b037816 */ /* 0x002fca00000000ff */
[----:B------:R-:W-:-:S07]  /*5a70*/  IMAD R12, R3, R154, RZ ;  /* 0x0000009a030c7224 */ /* 0x000fce00078e02ff */
.L_x_245:
[----:B------:R-:W-:Y:S05]  /*5a80*/  BSYNC B1 ;  /* 0x0000000000017941 */ /* 0x000fea0003800000 */
.L_x_244:
[----:B------:R-:W-:Y:S01]  /*5a90*/  @!P3 IMAD R131, R131, R153, R12 ;  /* 0x000000998383b224 */ /* 0x000fe200078e020c */
[----:B------:R-:W-:Y:S04]  /*5aa0*/  BSSY B1, `(.L_x_246) ;  /* 0x0000006000017945 */ /* 0x000fe80003800000 */
[----:B------:R0:W-:Y:S01]  /*5ab0*/  @!P3 STG.E.U8 desc[UR36][R6.64+0xd1], R131 ;  /* 0x0000d1830600b986 */ /* 0x0001e2000c101124 */
[----:B------:R-:W-:Y:S05]  /*5ac0*/  @P5 BRA `(.L_x_247) ;  /* 0x00000000000c5947 */ /* 0x000fea0003800000 */
[----:B--2---:R-:W1:Y:S02]  /*5ad0*/  LDG.E.U8 R155, desc[UR36][R8.64+0xd8] ;  /* 0x0000d824089b7981 */ /* 0x004e64000c1e1100 */
[----:B-1----:R-:W-:-:S05]  /*5ae0*/  PRMT R3, R155, 0x8880, RZ ;  /* 0x000088809b037816 */ /* 0x002fca00000000ff */
[----:B------:R-:W-:-:S07]  /*5af0*/  IMAD R12, R3, R154, RZ ;  /* 0x0000009a030c7224 */ /* 0x000fce00078e02ff */
.L_x_247:
[----:B------:R-:W-:Y:S05]  /*5b00*/  BSYNC B1 ;  /* 0x0000000000017941 */ /* 0x000fea0003800000 */
.L_x_246:
[----:B-1----:R-:W-:Y:S01]  /*5b10*/  @!P5 IMAD R3, R132, R153, R12 ;  /* 0x000000998403d224 */ /* 0x002fe200078e020c */
[----:B------:R-:W-:Y:S04]  /*5b20*/  BSSY B1, `(.L_x_248) ;  /* 0x0000006000017945 */ /* 0x000fe80003800000 */
[----:B------:R1:W-:Y:S01]  /*5b30*/  @!P5 STG.E.U8 desc[UR36][R4.64+0xd8], R3 ;  /* 0x0000d8030400d986 */ /* 0x0003e2000c101124 */
[----:B------:R-:W-:Y:S05]  /*5b40*/  @P2 BRA `(.L_x_249) ;  /* 0x00000000000c2947 */ /* 0x000fea0003800000 */
[----:B--2---:R-:W1:Y:S02]  /*5b50*/  LDG.E.U8 R155, desc[UR36][R8.64+0xd9] ;  /* 0x0000d924089b7981 */ /* 0x004e64000c1e1100 */
[----:B-1----:R-:W-:-:S05]  /*5b60*/  PRMT R3, R155, 0x8880, RZ ;  /* 0x000088809b037816 */ /* 0x002fca00000000ff */
[----:B------:R-:W-:-:S07]  /*5b70*/  IMAD R12, R3, R154, RZ ;  /* 0x0000009a030c7224 */ /* 0x000fce00078e02ff */
.L_x_249:
[----:B------:R-:W-:Y:S05]  /*5b80*/  BSYNC B1 ;  /* 0x0000000000017941 */ /* 0x000fea0003800000 */
.L_x_248:
        /* <DEDUP_REMOVED lines=11> */
.L_x_251:
[----:B------:R-:W-:Y:S05]  /*5c40*/  BSYNC B1 ;  /* 0x0000000000017941 */ /* 0x000fea0003800000 */
.L_x_250:
[----:B-1----:R-:W-:Y:S01]  /*5c50*/  @!P4 IMAD R3, R134, R153, R12 ;  /* 0x000000998603c224 */ /* 0x002fe200078e020c */
[----:B------:R-:W-:Y:S04]  /*5c60*/  BSSY B1, `(.L_x_252) ;  /* 0x0000006000017945 */ /* 0x000fe80003800000 */
[----:B------:R1:W-:Y:S01]  /*5c70*/  @!P4 STG.E.U8 desc[UR36][R6.64+0xd8], R3 ;  /* 0x0000d8030600c986 */ /* 0x0003e2000c101124 */
[----:B------:R-:W-:Y:S05]  /*5c80*/  @P3 BRA `(.L_x_253) ;  /* 0x00000000000c3947 */ /* 0x000fea0003800000 */
[----:B--2---:R-:W1:Y:S02]  /*5c90*/  LDG.E.U8 R155, desc[UR36][R10.64+0xd9] ;  /* 0x0000d9240a9b7981 */ /* 0x004e64000c1e1100 */
[----:B-1----:R-:W-:-:S05]  /*5ca0*/  PRMT R3, R155, 0x8880, RZ ;  /* 0x000088809b037816 */ /* 0x002fca00000000ff */
[----:B------:R-:W-:-:S07]  /*5cb0*/  IMAD R12, R3, R154, RZ ;  /* 0x0000009a030c7224 */ /* 0x000fce00078e02ff */
.L_x_253:
[----:B------:R-:W-:Y:S05]  /*5cc0*/  BSYNC B1 ;  /* 0x0000000000017941 */ /* 0x000fea0003800000 */
.L_x_252:
[----:B------:R-:W-:Y:S01]  /*5cd0*/  @!P3 IMAD R135, R135, R153, R12 ;  /* 0x000000998787b224 */ /* 0x000fe200078e020c */
[----:B------:R-:W-:Y:S04]  /*5ce0*/  BSSY B1, `(.L_x_254) ;  /* 0x0000006000017945 */ /* 0x000fe80003800000 */
[----:B------:R0:W-:Y:S01]  /*5cf0*/  @!P3 STG.E.U8 desc[UR36][R6.64+0xd9], R135 ;  /* 0x0000d9870600b986 */ /* 0x0001e2000c101124 */
[----:B------:R-:W-:Y:S05]  /*5d00*/  @P5 BRA `(.L_x_255) ;  /* 0x00000000000c5947 */ /* 0x000fea0003800000 */
[----:B--2---:R-:W1:Y:S02]  /*5d10*/  LDG.E.U8 R155, desc[UR36][R8.64+0xe0] ;  /* 0x0000e024089b7981 */ /* 0x004e64000c1e1100 */
[----:B-1----:R-:W-:-:S05]  /*5d20*/  PRMT R3, R155, 0x8880, RZ ;  /* 0x000088809b037816 */ /* 0x002fca00000000ff */
[----:B------:R-:W-:-:S07]  /*5d30*/  IMAD R12, R3, R154, RZ ;  /* 0x0000009a030c7224 */ /* 0x000fce00078e02ff */
.L_x_255:
[----:B------:R-:W-:Y:S05]  /*5d40*/  BSYNC B1 ;  /* 0x0000000000017941 */ /* 0x000fea0003800000 */
.L_x_254:
[----:B-1----:R-:W-:Y:S01]  /*5d50*/  @!P5 IMAD R3, R136, R153, R12 ;  /* 0x000000998803d224 */ /* 0x002fe200078e020c */
[----:B------:R-:W-:Y:S04]  /*5d60*/  BSSY B1, `(.L_x_256) ;  /* 0x0000006000017945 */ /* 0x000fe80003800000 */
[----:B------:R1:W-:Y:S01]  /*5d70*/  @!P5 STG.E.U8 desc[UR36][R4.64+0xe0], R3 ;  /* 0x0000e0030400d986 */ /* 0x0003e2000c101124 */
[----:B------:R-:W-:Y:S05]  /*5d80*/  @P2 BRA `(.L_x_257) ;  /* 0x00000000000c2947 */ /* 0x000fea0003800000 */
[----:B--2---:R-:W1:Y:S02]  /*5d90*/  LDG.E.U8 R155, desc[UR36][R8.64+0xe1] ;  /* 0x0000e124089b7981 */ /* 0x004e64000c1e1100 */
[----:B-1----:R-:W-:-:S05]  /*5da0*/  PRMT R3, R155, 0x8880, RZ ;  /* 0x000088809b037816 */ /* 0x002fca00000000ff */
[----:B------:R-:W-:-:S07]  /*5db0*/  IMAD R12, R3, R154, RZ ;  /* 0x0000009a030c7224 */ /* 0x000fce00078e02ff */
.L_x_257:
[----:B------:R-:W-:Y:S05]  /*5dc0*/  BSYNC B1 ;  /* 0x0000000000017941 */ /* 0x000fea0003800000 */
.L_x_256:
        /* <DEDUP_REMOVED lines=11> */
.L_x_259:
[----:B------:R-:W-:Y:S05]  /*5e80*/  BSYNC B1 ;  /* 0x0000000000017941 */ /* 0x000fea0003800000 */
.L_x_258:
[----:B-1----:R-:W-:Y:S01]  /*5e90*/  @!P4 IMAD R3, R138, R153, R12 ;  /* 0x000000998a03c224 */ /* 0x002fe200078e020c */
[----:B------:R-:W-:Y:S04]  /*5ea0*/  BSSY B1, `(.L_x_260) ;  /* 0x0000006000017945 */ /* 0x000fe80003800000 */
[----:B------:R1:W-:Y:S01]  /*5eb0*/  @!P4 STG.E.U8 desc[UR36][R6.64+0xe0], R3 ;  /* 0x0000e0030600c986 */ /* 0x0003e2000c101124 */
[----:B------:R-:W-:Y:S05]  /*5ec0*/  @P3 BRA `(.L_x_261) ;  /* 0x00000000000c3947 */ /* 0x000fea0003800000 */
[----:B--2---:R-:W1:Y:S02]  /*5ed0*/  LDG.E.U8 R155, desc[UR36][R10.64+0xe1] ;  /* 0x0000e1240a9b7981 */ /* 0x004e64000c1e1100 */
[----:B-1----:R-:W-:-:S05]  /*5ee0*/  PRMT R3, R155, 0x8880, RZ ;  /* 0x000088809b037816 */ /* 0x002fca00000000ff */
[----:B------:R-:W-:-:S07]  /*5ef0*/  IMAD R12, R3, R154, RZ ;  /* 0x0000009a030c7224 */ /* 0x000fce00078e02ff */
.L_x_261:
[----:B------:R-:W-:Y:S05]  /*5f00*/  BSYNC B1 ;  /* 0x0000000000017941 */ /* 0x000fea0003800000 */
.L_x_260:
[----:B------:R-:W-:Y:S01]  /*5f10*/  @!P3 IMAD R139, R139, R153, R12 ;  /* 0x000000998b8bb224 */ /* 0x000fe200078e020c */
[----:B------:R-:W-:Y:S04]  /*5f20*/  BSSY B1, `(.L_x_262) ;  /* 0x0000006000017945 */ /* 0x000fe80003800000 */
[----:B------:R0:W-:Y:S01]  /*5f30*/  @!P3 STG.E.U8 desc[UR36][R6.64+0xe1], R139 ;  /* 0x0000e18b0600b986 */ /* 0x0001e2000c101124 */
[----:B------:R-:W-:Y:S05]  /*5f40*/  @P5 BRA `(.L_x_263) ;  /* 0x00000000000c5947 */ /* 0x000fea0003800000 */
[----:B--2---:R-:W1:Y:S02]  /*5f50*/  LDG.E.U8 R155, desc[UR36][R8.64+0xe8] ;  /* 0x0000e824089b7981 */ /* 0x004e64000c1e1100 */
[----:B-1----:R-:W-:-:S05]  /*5f60*/  PRMT R3, R155, 0x8880, RZ ;  /* 0x000088809b037816 */ /* 0x002fca00000000ff */
[----:B------:R-:W-:-:S07]  /*5f70*/  IMAD R12, R3, R154, RZ ;  /* 0x0000009a030c7224 */ /* 0x000fce00078e02ff */
.L_x_263:
[----:B------:R-:W-:Y:S05]  /*5f80*/  BSYNC B1 ;  /* 0x0000000000017941 */ /* 0x000fea0003800000 */
.L_x_262:
[----:B-1----:R-:W-:Y:S01]  /*5f90*/  @!P5 IMAD R3, R140, R153, R12 ;  /* 0x000000998c03d224 */ /* 0x002fe200078e020c */
[----:B------:R-:W-:Y:S04]  /*5fa0*/  BSSY B1, `(.L_x_264) ;  /* 0x0000006000017945 */ /* 0x000fe80003800000 */
[----:B------:R1:W-:Y:S01]  /*5fb0*/  @!P5 STG.E.U8 desc[UR36][R4.64+0xe8], R3 ;  /* 0x0000e8030400d986 */ /* 0x0003e2000c101124 */
[----:B------:R-:W-:Y:S05]  /*5fc0*/  @P2 BRA `(.L_x_265) ;  /* 0x00000000000c2947 */ /* 0x000fea0003800000 */
[----:B--2---:R-:W1:Y:S02]  /*5fd0*/  LDG.E.U8 R155, desc[UR36][R8.64+0xe9] ;  /* 0x0000e924089b7981 */ /* 0x004e64000c1e1100 */
[----:B-1----:R-:W-:-:S05]  /*5fe0*/  PRMT R3, R155, 0x8880, RZ ;  /* 0x000088809b037816 */ /* 0x002fca00000000ff */
[----:B------:R-:W-:-:S07]  /*5ff0*/  IMAD R12, R3, R154, RZ ;  /* 0x0000009a030c7224 */ /* 0x000fce00078e02ff */
.L_x_265:
[----:B------:R-:W-:Y:S05]  /*6000*/  BSYNC B1 ;  /* 0x0000000000017941 */ /* 0x000fea0003800000 */
.L_x_264:
        /* <DEDUP_REMOVED lines=11> */
.L_x_267:
[----:B------:R-:W-:Y:S05]  /*60c0*/  BSYNC B1 ;  /* 0x0000000000017941 */ /* 0x000fea0003800000 */
.L_x_266:
[----:B-1----:R-:W-:Y:S01]  /*60d0*/  @!P4 IMAD R3, R142, R153, R12 ;  /* 0x000000998e03c224 */ /* 0x002fe200078e020c */
[----:B------:R-:W-:Y:S04]  /*60e0*/  BSSY B1, `(.L_x_268) ;  /* 0x0000006000017945 */ /* 0x000fe80003800000 */
[----:B------:R1:W-:Y:S01]  /*60f0*/  @!P4 STG.E.U8 desc[UR36][R6.64+0xe8], R3 ;  /* 0x0000e8030600c986 */ /* 0x0003e2000c101124 */
[----:B------:R-:W-:Y:S05]  /*6100*/  @P3 BRA `(.L_x_269) ;  /* 0x00000000000c3947 */ /* 0x000fea0003800000 */
[----:B--2---:R-:W1:Y:S02]  /*6110*/  LDG.E.U8 R155, desc[UR36][R10.64+0xe9] ;  /* 0x0000e9240a9b7981 */ /* 0x004e64000c1e1100 */
[----:B-1----:R-:W-:-:S05]  /*6120*/  PRMT R3, R155, 0x8880, RZ ;  /* 0x000088809b037816 */ /* 0x002fca00000000ff */
[----:B------:R-:W-:-:S07]  /*6130*/  IMAD R12, R3, R154, RZ ;  /* 0x0000009a030c7224 */ /* 0x000fce00078e02ff */
.L_x_269:
[----:B------:R-:W-:Y:S05]  /*6140*/  BSYNC B1 ;  /* 0x0000000000017941 */ /* 0x000fea0003800000 */
.L_x_268:
[----:B------:R-:W-:Y:S01]  /*6150*/  @!P3 IMAD R143, R143, R153, R12 ;  /* 0x000000998f8fb224 */ /* 0x000fe200078e020c */
[----:B------:R-:W-:Y:S04]  /*6160*/  BSSY B1, `(.L_x_270) ;  /* 0x0000006000017945 */ /* 0x000fe80003800000 */
[----:B------:R0:W-:Y:S01]  /*6170*/  @!P3 STG.E.U8 desc[UR36][R6.64+0xe9], R143 ;  /* 0x0000e98f0600b986 */ /* 0x0001e2000c101124 */
[----:B------:R-:W-:Y:S05]  /*6180*/  @P5 BRA `(.L_x_271) ;  /* 0x00000000000c5947 */ /* 0x000fea0003800000 */
[----:B--2---:R-:W1:Y:S02]  /*6190*/  LDG.E.U8 R155, desc[UR36][R8.64+0xf0] ;  /* 0x0000f024089b7981 */ /* 0x004e64000c1e1100 */
[----:B-1----:R-:W-:-:S05]  /*61a0*/  PRMT R3, R155, 0x8880, RZ ;  /* 0x000088809b037816 */ /* 0x002fca00000000ff */
[----:B------:R-:W-:-:S07]  /*61b0*/  IMAD R12, R3, R154, RZ ;  /* 0x0000009a030c7224 */ /* 0x000fce00078e02ff */
.L_x_271:
[----:B------:R-:W-:Y:S05]  /*61c0*/  BSYNC B1 ;  /* 0x0000000000017941 */ /* 0x000fea0003800000 */
.L_x_270:
[----:B-1----:R-:W-:Y:S01]  /*61d0*/  @!P5 IMAD R3, R144, R153, R12 ;  /* 0x000000999003d224 */ /* 0x002fe200078e020c */
[----:B------:R-:W-:Y:S04]  /*61e0*/  BSSY B1, `(.L_x_272) ;  /* 0x0000006000017945 */ /* 0x000fe80003800000 */
[----:B------:R1:W-:Y:S01]  /*61f0*/  @!P5 STG.E.U8 desc[UR36][R4.64+0xf0], R3 ;  /* 0x0000f0030400d986 */ /* 0x0003e2000c101124 */
[----:B------:R-:W-:Y:S05]  /*6200*/  @P2 BRA `(.L_x_273) ;  /* 0x00000000000c2947 */ /* 0x000fea0003800000 */
[----:B--2---:R-:W1:Y:S02]  /*6210*/  LDG.E.U8 R155, desc[UR36][R8.64+0xf1] ;  /* 0x0000f124089b7981 */ /* 0x004e64000c1e1100 */
[----:B-1----:R-:W-:-:S05]  /*6220*/  PRMT R3, R155, 0x8880, RZ ;  /* 0x000088809b037816 */ /* 0x002fca00000000ff */
[----:B------:R-:W-:-:S07]  /*6230*/  IMAD R12, R3, R154, RZ ;  /* 0x0000009a030c7224 */ /* 0x000fce00078e02ff */
.L_x_273:
[----:B------:R-:W-:Y:S05]  /*6240*/  BSYNC B1 ;  /* 0x0000000000017941 */ /* 0x000fea0003800000 */
.L_x_272:
[C---:B------:R-:W-:Y:S01]  /*6250*/  ISETP.LT.OR P4, PT, R0.reuse, 0xf1, !P0 ;  /* 0x000000f10000780c */ /* 0x040fe20004781670 */
[----:B------:R-:W-:Y:S01]  /*6260*/  @!P2 IMAD R145, R145, R153, R12 ;  /* 0x000000999191a224 */ /* 0x000fe200078e020c */
[----:B------:R-:W-:Y:S01]  /*6270*/  BSSY B1, `(.L_x_274) ;  /* 0x000000a000017945 */ /* 0x000fe20003800000 */
[C---:B------:R-:W-:Y:S02]  /*6280*/  ISETP.LT.OR P3, PT, R0.reuse, 0xf2, !P0 ;  /* 0x000000f20000780c */ /* 0x040fe40004761670 */
        /* <DEDUP_REMOVED lines=8> */
.L_x_275:
[----:B------:R-:W-:Y:S05]  /*6310*/  BSYNC B1 ;  /* 0x0000000000017941 */ /* 0x000fea0003800000 */
.L_x_274:
[----:B-1----:R-:W-:Y:S01]  /*6320*/  @!P4 IMAD R3, R146, R153, R12 ;  /* 0x000000999203c224 */ /* 0x002fe200078e020c */
[----:B------:R-:W-:Y:S04]  /*6330*/  BSSY B1, `(.L_x_276) ;  /* 0x0000006000017945 */ /* 0x000fe80003800000 */
[----:B------:R1:W-:Y:S01]  /*6340*/  @!P4 STG.E.U8 desc[UR36][R6.64+0xf0], R3 ;  /* 0x0000f0030600c986 */ /* 0x0003e2000c101124 */
[----:B------:R-:W-:Y:S05]  /*6350*/  @P3 BRA `(.L_x_277) ;  /* 0x00000000000c3947 */ /* 0x000fea0003800000 */
[----:B--2---:R-:W1:Y:S02]  /*6360*/  LDG.E.U8 R155, desc[UR36][R10.64+0xf1] ;  /* 0x0000f1240a9b7981 */ /* 0x004e64000c1e1100 */
[----:B-1----:R-:W-:-:S05]  /*6370*/  PRMT R3, R155, 0x8880, RZ ;  /* 0x000088809b037816 */ /* 0x002fca00000000ff */
[----:B------:R-:W-:-:S07]  /*6380*/  IMAD R12, R3, R154, RZ ;  /* 0x0000009a030c7224 */ /* 0x000fce00078e02ff */
.L_x_277:
[----:B------:R-:W-:Y:S05]  /*6390*/  BSYNC B1 ;  /* 0x0000000000017941 */ /* 0x000fea0003800000 */
.L_x_276:
[----:B------:R-:W-:Y:S01]  /*63a0*/  @!P3 IMAD R147, R147, R153, R12 ;  /* 0x000000999393b224 */ /* 0x000fe200078e020c */
[----:B------:R-:W-:Y:S04]  /*63b0*/  BSSY B1, `(.L_x_278) ;  /* 0x0000006000017945 */ /* 0x000fe80003800000 */
[----:B------:R0:W-:Y:S01]  /*63c0*/  @!P3 STG.E.U8 desc[UR36][R6.64+0xf1], R147 ;  /* 0x0000f1930600b986 */ /* 0x0001e2000c101124 */
[----:B------:R-:W-:Y:S05]  /*63d0*/  @P2 BRA `(.L_x_279) ;  /* 0x00000000000c2947 */ /* 0x000fea0003800000 */
[----:B--2---:R-:W1:Y:S02]  /*63e0*/  LDG.E.U8 R155, desc[UR36][R8.64+0xf8] ;  /* 0x0000f824089b7981 */ /* 0x004e64000c1e1100 */
[----:B-1----:R-:W-:-:S05]  /*63f0*/  PRMT R3, R155, 0x8880, RZ ;  /* 0x000088809b037816 */ /* 0x002fca00000000ff */
[----:B------:R-:W-:-:S07]  /*6400*/  IMAD R12, R3, R154, RZ ;  /* 0x0000009a030c7224 */ /* 0x000fce00078e02ff */
.L_x_279:
[----:B------:R-:W-:Y:S05]  /*6410*/  BSYNC B1 ;  /* 0x0000000000017941 */ /* 0x000fea0003800000 */
.L_x_278:
[----:B-1----:R-:W-:Y:S01]  /*6420*/  @!P2 IMAD R3, R148, R153, R12 ;  /* 0x000000999403a224 */ /* 0x002fe200078e020c */
[----:B------:R-:W-:Y:S04]  /*6430*/  BSSY B1, `(.L_x_280) ;  /* 0x0000006000017945 */ /* 0x000fe80003800000 */
[----:B------:R1:W-:Y:S01]  /*6440*/  @!P2 STG.E.U8 desc[UR36][R4.64+0xf8], R3 ;  /* 0x0000f8030400a986 */ /* 0x0003e2000c101124 */
[----:B------:R-:W-:Y:S05]  /*6450*/  @P1 BRA `(.L_x_281) ;  /* 0x00000000000c1947 */ /* 0x000fea0003800000 */
[----:B--2---:R-:W1:Y:S02]  /*6460*/  LDG.E.U8 R155, desc[UR36][R8.64+0xf9] ;  /* 0x0000f924089b7981 */ /* 0x004e64000c1e1100 */
[----:B-1----:R-:W-:-:S05]  /*6470*/  PRMT R3, R155, 0x8880, RZ ;  /* 0x000088809b037816 */ /* 0x002fca00000000ff */
[----:B------:R-:W-:-:S07]  /*6480*/  IMAD R12, R3, R154, RZ ;  /* 0x0000009a030c7224 */ /* 0x000fce00078e02ff */
.L_x_281:
[----:B------:R-:W-:Y:S05]  /*6490*/  BSYNC B1 ;  /* 0x0000000000017941 */ /* 0x000fea0003800000 */
.L_x_280:
[----:B------:R-:W-:Y:S01]  /*64a0*/  @!P1 IMAD R149, R149, R153, R12 ;  /* 0x0000009995959224 */ /* 0x000fe200078e020c */
[----:B------:R-:W-:Y:S04]  /*64b0*/  BSSY B1, `(.L_x_282) ;  /* 0x0000006000017945 */ /* 0x000fe80003800000 */
[----:B------:R0:W-:Y:S01]  /*64c0*/  @!P1 STG.E.U8 desc[UR36][R4.64+0xf9], R149 ;  /* 0x0000f99504009986 */ /* 0x0001e2000c101124 */
[----:B------:R-:W-:Y:S05]  /*64d0*/  @P5 BRA `(.L_x_283) ;  /* 0x00000000000c5947 */ /* 0x000fea0003800000 */
[----:B--2---:R-:W1:Y:S02]  /*64e0*/  LDG.E.U8 R155, desc[UR36][R10.64+0xf8] ;  /* 0x0000f8240a9b7981 */ /* 0x004e64000c1e1100 */
[----:B-1----:R-:W-:-:S05]  /*64f0*/  PRMT R3, R155, 0x8880, RZ ;  /* 0x000088809b037816 */ /* 0x002fca00000000ff */
[----:B------:R-:W-:-:S07]  /*6500*/  IMAD R12, R3, R154, RZ ;  /* 0x0000009a030c7224 */ /* 0x000fce00078e02ff */
.L_x_283:
[----:B------:R-:W-:Y:S05]  /*6510*/  BSYNC B1 ;  /* 0x0000000000017941 */ /* 0x000fea0003800000 */
.L_x_282:
[----:B-1----:R-:W-:Y:S01]  /*6520*/  @!P5 IMAD R3, R150, R153, R12 ;  /* 0x000000999603d224 */ /* 0x002fe200078e020c */
[----:B------:R-:W-:Y:S01]  /*6530*/  ISETP.LT.OR P0, PT, R0, 0xfa, !P0 ;  /* 0x000000fa0000780c */ /* 0x000fe20004701670 */
[----:B------:R-:W-:Y:S03]  /*6540*/  BSSY B1, `(.L_x_284) ;  /* 0x0000006000017945 */ /* 0x000fe60003800000 */
[----:B------:R1:W-:Y:S09]  /*6550*/  @!P5 STG.E.U8 desc[UR36][R6.64+0xf8], R3 ;  /* 0x0000f8030600d986 */ /* 0x0003f2000c101124 */
[----:B------:R-:W-:Y:S05]  /*6560*/  @P0 BRA `(.L_x_285) ;  /* 0x00000000000c0947 */ /* 0x000fea0003800000 */
[----:B--2---:R-:W1:Y:S02]  /*6570*/  LDG.E.U8 R155, desc[UR36][R10.64+0xf9] ;  /* 0x0000f9240a9b7981 */ /* 0x004e64000c1e1100 */
[----:B-1----:R-:W-:-:S05]  /*6580*/  PRMT R3, R155, 0x8880, RZ ;  /* 0x000088809b037816 */ /* 0x002fca00000000ff */
[----:B------:R-:W-:-:S07]  /*6590*/  IMAD R12, R3, R154, RZ ;  /* 0x0000009a030c7224 */ /* 0x000fce00078e02ff */
.L_x_285:
[----:B------:R-:W-:Y:S05]  /*65a0*/  BSYNC B1 ;  /* 0x0000000000017941 */ /* 0x000fea0003800000 */
.L_x_284:
[----:B------:R-:W-:Y:S01]  /*65b0*/  IMAD R151, R151, R153, R12 ;  /* 0x0000009997977224 */ /* 0x000fe200078e020c */
[----:B------:R-:W-:Y:S06]  /*65c0*/  @P0 BRA `(.L_x_286) ;  /* 0x0000001800100947 */ /* 0x000fec0003800000 */
[----:B------:R0:W-:Y:S01]  /*65d0*/  STG.E.U8 desc[UR36][R6.64+0xf9], R151 ;  /* 0x0000f99706007986 */ /* 0x0001e2000c101124 */
[----:B------:R-:W-:Y:S05]  /*65e0*/  BRA `(.L_x_286) ;  /* 0x0000001800087947 */ /* 0x000fea0003800000 */
.L_x_29:
[C---:B------:R-:W-:Y:S02]  /*65f0*/  ISETP.GE.AND P1, PT, R160.reuse, 0x1, PT ;  /* 0x00000001a000780c */ /* 0x040fe40003f26270 */
[----:B------:R-:W-:Y:S02]  /*6600*/  ISETP.GE.AND P0, PT, R160, 0x9, PT ;  /* 0x00000009a000780c */ /* 0x000fe40003f06270 */
[C---:B------:R-:W-:Y:S02]  /*6610*/  ISETP.LT.OR P4, PT, R0.reuse, 0x1, !P1 ;  /* 0x000000010000780c */ /* 0x040fe40004f81670 */
[C---:B------:R-:W-:Y:S02]  /*6620*/  ISETP.LT.OR P3, PT, R0.reuse, 0x2, !P1 ;  /* 0x000000020000780c */ /* 0x040fe40004f61670 */
[C---:B------:R-:W-:Y:S02]  /*6630*/  ISETP.LT.OR P2, PT, R0.reuse, 0x1, !P0 ;  /* 0x000000010000780c */ /* 0x040fe40004741670 */
[----:B------:R-:W-:-:S07]  /*6640*/  ISETP.LT.OR P5, PT, R0, 0x2, !P0 ;  /* 0x000000020000780c */ /* 0x000fce00047a1670 */
[-C--:B------:R-:W-:Y:S02]  /*6650*/  @!P4 IMAD R3, R24, R153.reuse, RZ ;  /* 0x000000991803c224 */ /* 0x080fe400078e02ff */
[-C--:B------:R-:W-:Y:S02]  /*6660*/  @!P3 IMAD R25, R25, R153.reuse, RZ ;  /* 0x000000991919b224 */ /* 0x080fe400078e02ff */
[-C--:B------:R-:W-:Y:S01]  /*6670*/  @!P2 IMAD R9, R26, R153.reuse, RZ ;  /* 0x000000991a09a224 */ /* 0x080fe200078e02ff */
[----:B------:R0:W-:Y:S01]  /*6680*/  @!P4 STG.E.U8 desc[UR36][R4.64], R3 ;  /* 0x000000030400c986 */ /* 0x0001e2000c101124 */
[C---:B------:R-:W-:Y:S01]  /*6690*/  ISETP.LT.OR P4, PT, R0.reuse, 0x9, !P1 ;  /* 0x000000090000780c */ /* 0x040fe20004f81670 */
[----:B------:R-:W-:Y:S02]  /*66a0*/  @!P5 IMAD R27, R27, R153, RZ ;  /* 0x000000991b1bd224 */ /* 0x000fe400078e02ff */
[----:B------:R-:W-:Y:S01]  /*66b0*/  @!P3 STG.E.U8 desc[UR36][R4.64+0x1], R25 ;  /* 0x000001190400b986 */ /* 0x000fe2000c101124 */
[----:B------:R-:W-:-:S03]  /*66c0*/  ISETP.LT.OR P3, PT, R0, 0xa, !P1 ;  /* 0x0000000a0000780c */ /* 0x000fc60004f61670 */
[----:B------:R1:W-:Y:S01]  /*66d0*/  @!P2 STG.E.U8 desc[UR36][R6.64], R9 ;  /* 0x000000090600a986 */ /* 0x0003e2000c101124 */
[----:B------:R-:W-:-:S03]  /*66e0*/  ISETP.LT.OR P2, PT, R0, 0x9, !P0 ;  /* 0x000000090000780c */ /* 0x000fc60004741670 */
[----:B------:R-:W-:Y:S01]  /*66f0*/  @!P5 STG.E.U8 desc[UR36][R6.64+0x1], R27 ;  /* 0x0000011b0600d986 */ /* 0x000fe2000c101124 */
[----:B------:R-:W-:Y:S01]  /*6700*/  ISETP.LT.OR P5, PT, R0, 0xa, !P0 ;  /* 0x0000000a0000780c */ /* 0x000fe200047a1670 */
[----:B------:R-:W-:-:S04]  /*6710*/  @!P4 IMAD R11, R28, R153, RZ ;  /* 0x000000991c0bc224 */ /* 0x000fc800078e02ff */
[-C--:B------:R-:W-:Y:S01]  /*6720*/  @!P3 IMAD R29, R29, R153.reuse, RZ ;  /* 0x000000991d1db224 */ /* 0x080fe200078e02ff */
[----:B------:R-:W-:Y:S01]  /*6730*/  @!P4 STG.E.U8 desc[UR36][R4.64+0x8], R11 ;  /* 0x0000080b0400c986 */ /* 0x000fe2000c101124 */
[----:B------:R-:W-:Y:S02]  /*6740*/  ISETP.LT.OR P4, PT, R0, 0x11, !P1 ;  /* 0x000000110000780c */ /* 0x000fe40004f81670 */
[-C--:B0-----:R-:W-:Y:S01]  /*6750*/  @!P2 IMAD R3, R30, R153.reuse, RZ ;  /* 0x000000991e03a224 */ /* 0x081fe200078e02ff */
[----:B------:R-:W-:Y:S01]  /*6760*/  @!P3 STG.E.U8 desc[UR36][R4.64+0x9], R29 ;  /* 0x0000091d0400b986 */ /* 0x000fe2000c101124 */
[C---:B------:R-:W-:Y:S02]  /*6770*/  ISETP.LT.OR P3, PT, R0.reuse, 0x12, !P1 ;  /* 0x000000120000780c */ /* 0x040fe40004f61670 */
[----:B------:R-:W-:Y:S01]  /*6780*/  @!P5 IMAD R31, R31, R153, RZ ;  /* 0x000000991f1fd224 */ /* 0x000fe200078e02ff */
[----:B------:R0:W-:Y:S01]  /*6790*/  @!P2 STG.E.U8 desc[UR36][R6.64+0x8], R3 ;  /* 0x000008030600a986 */ /* 0x0001e2000c101124 */
[----:B------:R-:W-:-:S03]  /*67a0*/  ISETP.LT.OR P2, PT, R0, 0x11, !P0 ;  /* 0x000000110000780c */ /* 0x000fc60004741670 */
[----:B------:R-:W-:Y:S01]  /*67b0*/  @!P5 STG.E.U8 desc[UR36][R6.64+0x9], R31 ;  /* 0x0000091f0600d986 */ /* 0x000fe2000c101124 */
[----:B------:R-:W-:Y:S01]  /*67c0*/  ISETP.LT.OR P5, PT, R0, 0x12, !P0 ;  /* 0x000000120000780c */ /* 0x000fe200047a1670 */
[----:B-1----:R-:W-:-:S04]  /*67d0*/  @!P4 IMAD R9, R32, R153, RZ ;  /* 0x000000992009c224 */ /* 0x002fc800078e02ff */
        /* <DEDUP_REMOVED lines=301> */
[----:B------:R1:W-:Y:S01]  /*7ab0*/  @!P4 STG.E.U8 desc[UR36][R4.64+0xd8], R11 ;  /* 0x0000d80b0400c986 */ /* 0x0003e2000c101124 */
        /* <DEDUP_REMOVED lines=13> */
[-C--:B-1----:R-:W-:Y:S01]  /*7b90*/  @!P2 IMAD R11, R138, R153.reuse, RZ ;  /* 0x000000998a0ba224 */ /* 0x082fe200078e02ff */
[----:B------:R-:W-:Y:S01]  /*7ba0*/  @!P3 STG.E.U8 desc[UR36][R4.64+0xe1], R137 ;  /* 0x0000e1890400b986 */ /* 0x000fe2000c101124 */
[C---:B------:R-:W-:Y:S02]  /*7bb0*/  ISETP.LT.OR P3, PT, R0.reuse, 0xea, !P1 ;  /* 0x000000ea0000780c */ /* 0x040fe40004f61670 */
[----:B------:R-:W-:Y:S01]  /*7bc0*/  @!P5 IMAD R139, R139, R153, RZ ;  /* 0x000000998b8bd224 */ /* 0x000fe200078e02ff */
[----:B------:R1:W-:Y:S01]  /*7bd0*/  @!P2 STG.E.U8 desc[UR36][R6.64+0xe0], R11 ;  /* 0x0000e00b0600a986 */ /* 0x0003e2000c101124 */
[----:B------:R-:W-:-:S03]  /*7be0*/  ISETP.LT.OR P2, PT, R0, 0xe9, !P0 ;  /* 0x000000e90000780c */ /* 0x000fc60004741670 */
[----:B------:R-:W-:Y:S01]  /*7bf0*/  @!P5 STG.E.U8 desc[UR36][R6.64+0xe1], R139 ;  /* 0x0000e18b0600d986 */ /* 0x000fe2000c101124 */
[----:B------:R-:W-:Y:S01]  /*7c00*/  ISETP.LT.OR P5, PT, R0, 0xea, !P0 ;  /* 0x000000ea0000780c */ /* 0x000fe200047a1670 */
[----:B0-----:R-:W-:-:S04]  /*7c10*/  @!P4 IMAD R3, R140, R153, RZ ;  /* 0x000000998c03c224 */ /* 0x001fc800078e02ff */
[-C--:B------:R-:W-:Y:S01]  /*7c20*/  @!P3 IMAD R141, R141, R153.reuse, RZ ;  /* 0x000000998d8db224 */ /* 0x080fe200078e02ff */
[----:B------:R0:W-:Y:S01]  /*7c30*/  @!P4 STG.E.U8 desc[UR36][R4.64+0xe8], R3 ;  /* 0x0000e8030400c986 */ /* 0x0001e2000c101124 */
[----:B------:R-:W-:Y:S02]  /*7c40*/  ISETP.LT.OR P4, PT, R0, 0xf2, !P1 ;  /* 0x000000f20000780c */ /* 0x000fe40004f81670 */
[-C--:B---3--:R-:W-:Y:S01]  /*7c50*/  @!P2 IMAD R9, R142, R153.reuse, RZ ;  /* 0x000000998e09a224 */ /* 0x088fe200078e02ff */
[----:B------:R-:W-:Y:S01]  /*7c60*/  @!P3 STG.E.U8 desc[UR36][R4.64+0xe9], R141 ;  /* 0x0000e98d0400b986 */ /* 0x000fe2000c101124 */
[C---:B------:R-:W-:Y:S02]  /*7c70*/  ISETP.LT.OR P3, PT, R0.reuse, 0xf1, !P1 ;  /* 0x000000f10000780c */ /* 0x040fe40004f61670 */
[----:B------:R-:W-:Y:S01]  /*7c80*/  @!P5 IMAD R143, R143, R153, RZ ;  /* 0x000000998f8fd224 */ /* 0x000fe200078e02ff */
[----:B------:R-:W-:Y:S01]  /*7c90*/  @!P2 STG.E.U8 desc[UR36][R6.64+0xe8], R9 ;  /* 0x0000e8090600a986 */ /* 0x000fe2000c101124 */
[----:B------:R-:W-:-:S03]  /*7ca0*/  ISETP.LT.OR P2, PT, R0, 0xf1, !P0 ;  /* 0x000000f10000780c */ /* 0x000fc60004741670 */
[----:B------:R-:W-:Y:S01]  /*7cb0*/  @!P5 STG.E.U8 desc[UR36][R6.64+0xe9], R143 ;  /* 0x0000e98f0600d986 */ /* 0x000fe2000c101124 */
[----:B------:R-:W-:Y:S01]  /*7cc0*/  ISETP.LT.OR P5, PT, R0, 0xf9, !P0 ;  /* 0x000000f90000780c */ /* 0x000fe200047a1670 */
[----:B------:R-:W-:-:S04]  /*7cd0*/  @!P4 IMAD R145, R145, R153, RZ ;  /* 0x000000999191c224 */ /* 0x000fc800078e02ff */
[-C--:B-1----:R-:W-:Y:S01]  /*7ce0*/  @!P3 IMAD R11, R144, R153.reuse, RZ ;  /* 0x00000099900bb224 */ /* 0x082fe200078e02ff */
[----:B------:R-:W-:Y:S01]  /*7cf0*/  @!P4 STG.E.U8 desc[UR36][R4.64+0xf1], R145 ;  /* 0x0000f1910400c986 */ /* 0x000fe2000c101124 */
[C---:B------:R-:W-:Y:S02]  /*7d00*/  ISETP.LT.OR P4, PT, R0.reuse, 0xf2, !P0 ;  /* 0x000000f20000780c */ /* 0x040fe40004781670 */
[C---:B------:R-:W-:Y:S01]  /*7d10*/  ISETP.LT.OR P0, PT, R0.reuse, 0xfa, !P0 ;  /* 0x000000fa0000780c */ /* 0x040fe20004701670 */
[----:B------:R1:W-:Y:S01]  /*7d20*/  @!P3 STG.E.U8 desc[UR36][R4.64+0xf0], R11 ;  /* 0x0000f00b0400b986 */ /* 0x0003e2000c101124 */
[----:B------:R-:W-:Y:S01]  /*7d30*/  ISETP.LT.OR P3, PT, R0, 0xf9, !P1 ;  /* 0x000000f90000780c */ /* 0x000fe20004f61670 */
[----:B0-----:R-:W-:Y:S01]  /*7d40*/  @!P2 IMAD R3, R146, R153, RZ ;  /* 0x000000999203a224 */ /* 0x001fe200078e02ff */
[----:B------:R-:W-:-:S04]  /*7d50*/  ISETP.LT.OR P1, PT, R0, 0xfa, !P1 ;  /* 0x000000fa0000780c */ /* 0x000fc80004f21670 */
[----:B------:R0:W-:Y:S03]  /*7d60*/  @!P2 STG.E.U8 desc[UR36][R6.64+0xf0], R3 ;  /* 0x0000f0030600a986 */ /* 0x0001e6000c101124 */
[-C--:B------:R-:W-:Y:S02]  /*7d70*/  @!P4 IMAD R147, R147, R153.reuse, RZ ;  /* 0x000000999393c224 */ /* 0x080fe400078e02ff */
[-C--:B-1----:R-:W-:Y:S02]  /*7d80*/  @!P5 IMAD R11, R150, R153.reuse, RZ ;  /* 0x00000099960bd224 */ /* 0x082fe400078e02ff */
[-C--:B------:R-:W-:Y:S01]  /*7d90*/  @!P3 IMAD R9, R148, R153.reuse, RZ ;  /* 0x000000999409b224 */ /* 0x080fe200078e02ff */
[----:B------:R0:W-:Y:S01]  /*7da0*/  @!P4 STG.E.U8 desc[UR36][R6.64+0xf1], R147 ;  /* 0x0000f1930600c986 */ /* 0x0001e2000c101124 */
[-C--:B------:R-:W-:Y:S02]  /*7db0*/  @!P1 IMAD R149, R149, R153.reuse, RZ ;  /* 0x0000009995959224 */ /* 0x080fe400078e02ff */
[----:B------:R-:W-:Y:S01]  /*7dc0*/  @!P0 IMAD R151, R151, R153, RZ ;  /* 0x0000009997978224 */ /* 0x000fe200078e02ff */
[----:B------:R0:W-:Y:S04]  /*7dd0*/  @!P3 STG.E.U8 desc[UR36][R4.64+0xf8], R9 ;  /* 0x0000f8090400b986 */ /* 0x0001e8000c101124 */
[----:B------:R0:W-:Y:S04]  /*7de0*/  @!P1 STG.E.U8 desc[UR36][R4.64+0xf9], R149 ;  /* 0x0000f99504009986 */ /* 0x0001e8000c101124 */
[----:B------:R0:W-:Y:S04]  /*7df0*/  @!P5 STG.E.U8 desc[UR36][R6.64+0xf8], R11 ;  /* 0x0000f80b0600d986 */ /* 0x0001e8000c101124 */
[----:B------:R0:W-:Y:S02]  /*7e00*/  @!P0 STG.E.U8 desc[UR36][R6.64+0xf9], R151 ;  /* 0x0000f99706008986 */ /* 0x0001e4000c101124 */
.L_x_286:
[----:B------:R-:W-:Y:S05]  /*7e10*/  BSYNC B0 ;  /* 0x0000000000007941 */ /* 0x000fea0003800000 */
.L_x_28:
[----:B------:R-:W-:Y:S01]  /*7e20*/  ULDC UR4, c[0x0][0xc] ;  /* 0x0000030000047ab9 */ /* 0x000fe20000000800 */
[----:B------:R-:W-:Y:S01]  /*7e30*/  ULDC UR5, c[0x0][0x10] ;  /* 0x0000040000057ab9 */ /* 0x000fe20000000800 */
[----:B01----:R-:W0:Y:S01]  /*7e40*/  LDC R3, c[0x0][0x14] ;  /* 0x00000500ff037b82 */ /* 0x003e220000000800 */
[----:B------:R-:W-:Y:S01]  /*7e50*/  UIMAD.WIDE.U32 UR4, UR4, UR5, URZ ;  /* 0x00000005040472a5 */ /* 0x000fe2000f8e003f */
[----:B------:R-:W-:Y:S01]  /*7e60*/  PRMT R0, RZ, 0x7610, R0 ;  /* 0x00007610ff007816 */ /* 0x000fe20000000000 */
[----:B------:R-:W-:Y:S02]  /*7e70*/  IMAD.MOV.U32 R23, RZ, RZ, -0x1 ;  /* 0xffffffffff177424 */ /* 0x000fe400078e00ff */
[----:B------:R-:W-:Y:S02]  /*7e80*/  IMAD.MOV.U32 R22, RZ, RZ, -0x1 ;  /* 0xffffffffff167424 */ /* 0x000fe400078e00ff */
[----:B0-----:R-:W-:-:S04]  /*7e90*/  IMAD.WIDE.U32 R16, R3, UR4, R16 ;  /* 0x0000000403107c25 */ /* 0x001fc8000f8e0010 */
[----:B------:R-:W-:Y:S01]  /*7ea0*/  IMAD R3, R3, UR5, RZ ;  /* 0x0000000503037c24 */ /* 0x000fe2000f8e02ff */
[----:B------:R-:W-:Y:S02]  /*7eb0*/  ULDC.64 UR4, c[0x0][0x650] ;  /* 0x0001940000047ab9 */ /* 0x000fe40000000a00 */
[----:B------:R-:W-:Y:S01]  /*7ec0*/  ISETP.GE.U32.AND P0, PT, R16, UR4, PT ;  /* 0x0000000410007c0c */ /* 0x000fe2000bf06070 */
[----:B------:R-:W-:-:S05]  /*7ed0*/  IMAD.IADD R17, R17, 0x1, R3 ;  /* 0x0000000111117824 */ /* 0x000fca00078e0203 */
[----:B------:R-:W-:-:S13]  /*7ee0*/  ISETP.GE.U32.AND.EX P0, PT, R17, UR5, PT, P0 ;  /* 0x0000000511007c0c */ /* 0x000fda000bf06100 */
[----:B------:R-:W-:Y:S05]  /*7ef0*/  @P0 BRA `(.L_x_287) ;  /* 0x0000000400640947 */ /* 0x000fea0003800000 */
[----:B------:R-:W0:Y:S01]  /*7f00*/  S2R R12, SR_CTAID.X ;  /* 0x00000000000c7919 */ /* 0x000e220000002500 */
[----:B------:R-:W1:Y:S01]  /*7f10*/  LDC.64 R10, c[0x0][0x628] ;  /* 0x00018a00ff0a7b82 */ /* 0x000e620000000a00 */
[----:B------:R-:W-:Y:S01]  /*7f20*/  ULDC UR4, c[0x0][0x150] ;  /* 0x0000540000047ab9 */ /* 0x000fe20000000800 */
[----:B------:R-:W-:Y:S01]  /*7f30*/  IMAD.MOV.U32 R8, RZ, RZ, R16 ;  /* 0x000000ffff087224 */ /* 0x000fe200078e0010 */
[----:B------:R-:W0:Y:S01]  /*7f40*/  S2R R23, SR_CTAID.Y ;  /* 0x0000000000177919 */ /* 0x000e220000002600 */
[----:B------:R-:W-:-:S04]  /*7f50*/  IMAD.MOV.U32 R9, RZ, RZ, R17 ;  /* 0x000000ffff097224 */ /* 0x000fc800078e0011 */
[----:B------:R-:W2:Y:S08]  /*7f60*/  LDC R21, c[0x0][0x144] ;  /* 0x00005100ff157b82 */ /* 0x000eb00000000800 */
[----:B------:R-:W2:Y:S08]  /*7f70*/  LDC R0, c[0x0][0x630] ;  /* 0x00018c00ff007b82 */ /* 0x000eb00000000800 */
[----:B------:R-:W2:Y:S01]  /*7f80*/  LDC.64 R14, c[0x0][0x620] ;  /* 0x00018800ff0e7b82 */ /* 0x000ea20000000a00 */
[----:B-1----:R-:W-:-:S04]  /*7f90*/  ISETP.NE.U32.AND P0, PT, R10, RZ, PT ;  /* 0x000000ff0a00720c */ /* 0x002fc80003f05070 */
[----:B------:R-:W-:Y:S02]  /*7fa0*/  ISETP.NE.AND.EX P0, PT, R11, RZ, PT, P0 ;  /* 0x000000ff0b00720c */ /* 0x000fe40003f05300 */
[----:B0-----:R-:W-:-:S05]  /*7fb0*/  I2FP.F32.U32 R3, R12 ;  /* 0x0000000c00037245 */ /* 0x001fca0000201000 */
[----:B------:R-:W-:-:S04]  /*7fc0*/  FMUL R3, R3, UR4 ;  /* 0x0000000403037c20 */ /* 0x000fc80008400000 */
[----:B------:R0:W1:Y:S02]  /*7fd0*/  F2I.U32.TRUNC.NTZ R20, R3 ;  /* 0x0000000300147305 */ /* 0x000064000020f000 */
[----:B------:R-:W-:Y:S05]  /*7fe0*/  @!P0 BRA `(.L_x_288) ;  /* 0x0000000000288947 */ /* 0x000fea0003800000 */
[----:B0-----:R-:W0:Y:S02]  /*7ff0*/  LDC R3, c[0x0][0x634] ;  /* 0x00018d00ff037b82 */ /* 0x001e240000000800 */
[----:B0-----:R-:W-:-:S05]  /*8000*/  IADD3 R3, P0, R16, R3, RZ ;  /* 0x0000000310037210 */ /* 0x001fca0007f1e0ff */
[----:B------:R-:W-:-:S04]  /*8010*/  IMAD.X R13, RZ, RZ, R17, P0 ;  /* 0x000000ffff0d7224 */ /* 0x000fc800000e0611 */
[----:B---3--:R-:W-:-:S04]  /*8020*/  IMAD.WIDE.U32 R4, R13, R10, RZ ;  /* 0x0000000a0d047225 */ /* 0x008fc800078e00ff */
[----:B----4-:R-:W-:-:S04]  /*8030*/  IMAD.WIDE.U32 R6, P0, R3, R11, R4 ;  /* 0x0000000b03067225 */ /* 0x010fc80007800004 */
[----:B------:R-:W-:-:S04]  /*8040*/  IMAD.WIDE.U32 R4, R3, R10, RZ ;  /* 0x0000000a03047225 */ /* 0x000fc800078e00ff */
[----:B------:R-:W-:Y:S01]  /*8050*/  IMAD.X R9, RZ, RZ, RZ, P0 ;  /* 0x000000ffff097224 */ /* 0x000fe200000e06ff */
[----:B------:R-:W-:Y:S01]  /*8060*/  IADD3 RZ, P0, R5, R6, RZ ;  /* 0x0000000605ff7210 */ /* 0x000fe20007f1e0ff */
[----:B------:R-:W-:-:S04]  /*8070*/  IMAD.MOV.U32 R8, RZ, RZ, R7 ;  /* 0x000000ffff087224 */ /* 0x000fc800078e0007 */
[----:B------:R-:W-:-:S08]  /*8080*/  IMAD.WIDE.U32.X R8, R13, R11, R8, P0 ;  /* 0x0000000b0d087225 */ /* 0x000fd000000e0408 */
.L_x_288:
[----:B----4-:R-:W4:Y:S01]  /*8090*/  LDC.64 R26, c[0x0][0x640] ;  /* 0x00019000ff1a7b82 */ /* 0x010f220000000a00 */
[-CC-:B--2---:R-:W-:Y:S01]  /*80a0*/  SHF.R.U64 R22, R8, R0.reuse, R9.reuse ;  /* 0x0000000008167219 */ /* 0x184fe20000001209 */
[----:B-1----:R-:W-:Y:S01]  /*80b0*/  IMAD.MOV R20, RZ, RZ, -R20 ;  /* 0x000000ffff147224 */ /* 0x002fe200078e0a14 */
[----:B------:R-:W-:Y:S01]  /*80c0*/  SHF.R.U32.HI R0, RZ, R0, R9 ;  /* 0x00000000ff007219 */ /* 0x000fe20000011609 */
[----:B------:R-:W-:Y:S01]  /*80d0*/  ULDC UR4, c[0x0][0x154] ;  /* 0x0000550000047ab9 */ /* 0x000fe20000000800 */
[----:B0-----:R-:W-:Y:S01]  /*80e0*/  IADD3 R3, P0, RZ, -R22, RZ ;  /* 0x80000016ff037210 */ /* 0x001fe20007f1e0ff */
[----:B------:R-:W-:Y:S02]  /*80f0*/  IMAD R21, R21, R20, R12 ;  /* 0x0000001415157224 */ /* 0x000fe400078e020c */
[----:B------:R-:W0:Y:S01]  /*8100*/  LDC R6, c[0x0][0x618] ;  /* 0x00018600ff067b82 */ /* 0x000e220000000800 */
[----:B------:R-:W-:Y:S02]  /*8110*/  IMAD.MOV.U32 R7, RZ, RZ, 0x1 ;  /* 0x00000001ff077424 */ /* 0x000fe400078e00ff */
[----:B---3--:R-:W-:-:S04]  /*8120*/  IMAD.X R5, RZ, RZ, ~R0, P0 ;  /* 0x000000ffff057224 */ /* 0x008fc800000e0e00 */
[-C--:B------:R-:W-:Y:S01]  /*8130*/  IMAD R0, R5, R14.reuse, RZ ;  /* 0x0000000e05007224 */ /* 0x080fe200078e02ff */
[----:B------:R-:W1:Y:S01]  /*8140*/  LDC R8, c[0x0][0x608] ;  /* 0x00018200ff087b82 */ /* 0x000e620000000800 */
[----:B------:R-:W-:-:S04]  /*8150*/  IMAD.WIDE.U32 R4, R3, R14, R16 ;  /* 0x0000000e03047225 */ /* 0x000fc800078e0010 */
[----:B------:R-:W-:Y:S01]  /*8160*/  IMAD R3, R3, R15, R0 ;  /* 0x0000000f03037224 */ /* 0x000fe200078e0200 */
[----:B------:R-:W-:Y:S02]  /*8170*/  I2FP.F32.U32 R0, R23 ;  /* 0x0000001700007245 */ /* 0x000fe40000201000 */
[----:B------:R-:W2:Y:S01]  /*8180*/  LDC R24, c[0x0][0x658] ;  /* 0x00019600ff187b82 */ /* 0x000ea20000000800 */
[----:B------:R-:W-:Y:S01]  /*8190*/  IMAD.IADD R3, R5, 0x1, R3 ;  /* 0x0000000105037824 */ /* 0x000fe200078e0203 */
[----:B----4-:R-:W-:Y:S01]  /*81a0*/  ISETP.NE.U32.AND P0, PT, R26, RZ, PT ;  /* 0x000000ff1a00720c */ /* 0x010fe20003f05070 */
[----:B------:R-:W-:Y:S01]  /*81b0*/  FMUL R0, R0, UR4 ;  /* 0x0000000400007c20 */ /* 0x000fe20008400000 */
[----:B------:R-:W-:Y:S02]  /*81c0*/  IMAD.MOV.U32 R5, RZ, RZ, -0x1 ;  /* 0xffffffffff057424 */ /* 0x000fe400078e00ff */
[----:B------:R-:W-:Y:S01]  /*81d0*/  ISETP.NE.AND.EX P0, PT, R27, RZ, PT, P0 ;  /* 0x000000ff1b00720c */ /* 0x000fe20003f05300 */
[----:B------:R3:W4:Y:S01]  /*81e0*/  F2I.U32.TRUNC.NTZ R13, R0 ;  /* 0x00000000000d7305 */ /* 0x000722000020f000 */
[----:B------:R-:W3:Y:S01]  /*81f0*/  LDC R20, c[0x0][0x148] ;  /* 0x00005200ff147b82 */ /* 0x000ee20000000800 */
[----:B0-----:R-:W-:-:S02]  /*8200*/  SHF.R.U64 R12, R4, R6, R3 ;  /* 0x00000006040c7219 */ /* 0x001fc40000001203 */
[----:B------:R-:W-:-:S05]  /*8210*/  SHF.R.U32.HI R3, RZ, R6, R3 ;  /* 0x00000006ff037219 */ /* 0x000fca0000011603 */
[----:B------:R-:W0:Y:S01]  /*8220*/  LDC R15, c[0x0][0x600] ;  /* 0x00018000ff0f7b82 */ /* 0x000e220000000800 */
[-CC-:B-1----:R-:W-:Y:S02]  /*8230*/  SHF.R.U64 R10, R12, R8.reuse, R3.reuse ;  /* 0x000000080c0a7219 */ /* 0x182fe40000001203 */
[----:B------:R-:W-:-:S05]  /*8240*/  SHF.R.U32.HI R3, RZ, R8, R3 ;  /* 0x00000008ff037219 */ /* 0x000fca0000011603 */
[----:B------:R-:W1:Y:S01]  /*8250*/  LDC R28, c[0x0][0x648] ;  /* 0x00019200ff1c7b82 */ /* 0x000e620000000800 */
[-C--:B--2---:R-:W-:Y:S02]  /*8260*/  SHF.L.U32 R4, R5, R24.reuse, RZ ;  /* 0x0000001805047219 */ /* 0x084fe400000006ff */
[--C-:B------:R-:W-:Y:S02]  /*8270*/  SHF.R.U64 R14, R10, R24, R3.reuse ;  /* 0x000000180a0e7219 */ /* 0x100fe40000001203 */
[----:B------:R-:W-:Y:S02]  /*8280*/  LOP3.LUT R25, RZ, R4, RZ, 0x33, !PT ;  /* 0x00000004ff197212 */ /* 0x000fe400078e33ff */
[-C--:B------:R-:W-:Y:S01]  /*8290*/  SHF.R.U32.HI R5, RZ, R24.reuse, R3 ;  /* 0x00000018ff057219 */ /* 0x080fe20000011603 */
[----:B------:R-:W2:Y:S01]  /*82a0*/  LDC R29, c[0x0][0x638] ;  /* 0x00018e00ff1d7b82 */ /* 0x000ea20000000800 */
[----:B------:R-:W-:Y:S01]  /*82b0*/  SHF.L.U32 R152, R7, R24, RZ ;  /* 0x0000001807987219 */ /* 0x000fe200000006ff */
[----:B------:R-:W-:-:S06]  /*82c0*/  IMAD.MOV.U32 R4, RZ, RZ, R14 ;  /* 0x000000ffff047224 */ /* 0x000fcc00078e000e */
[----:B------:R-:W0:Y:S01]  /*82d0*/  LDC R30, c[0x0][0x610] ;  /* 0x00018400ff1e7b82 */ /* 0x000e220000000800 */
[----:B----4-:R-:W-:Y:S05]  /*82e0*/  @!P0 BRA `(.L_x_289) ;  /* 0x0000000000288947 */ /* 0x010fea0003800000 */
[----:B------:R-:W4:Y:S02]  /*82f0*/  LDC R3, c[0x0][0x64c] ;  /* 0x00019300ff037b82 */ /* 0x000f240000000800 */
[----:B----4-:R-:W-:-:S05]  /*8300*/  IADD3 R3, P0, R14, R3, RZ ;  /* 0x000000030e037210 */ /* 0x010fca0007f1e0ff */
        /* <DEDUP_REMOVED lines=8> */
.L_x_289:
[----:B------:R-:W-:Y:S01]  /*8390*/  ISETP.NE.AND P0, PT, R2, 0x1, PT ;  /* 0x000000010200780c */ /* 0x000fe20003f05270 */
[----:B0-----:R-:W-:Y:S01]  /*83a0*/  VIADD R7, R15, 0xffffffff ;  /* 0xffffffff0f077836 */ /* 0x001fe20000000000 */
[----:B-1-3--:R-:W-:Y:S01]  /*83b0*/  SHF.R.U64 R0, R4, R28, R5 ;  /* 0x0000001c04007219 */ /* 0x00afe20000001205 */
[----:B------:R-:W-:Y:S01]  /*83c0*/  IMAD.MOV R13, RZ, RZ, -R13 ;  /* 0x000000ffff0d7224 */ /* 0x000fe200078e0a0d */
[----:B------:R-:W-:Y:S01]  /*83d0*/  LOP3.LUT R5, R10, R25, RZ, 0xc0, !PT ;  /* 0x000000190a057212 */ /* 0x000fe200078ec0ff */
[----:B------:R-:W-:Y:S02]  /*83e0*/  IMAD.MOV.U32 R4, RZ, RZ, 0x1 ;  /* 0x00000001ff047424 */ /* 0x000fe400078e00ff */
[----:B------:R-:W-:Y:S02]  /*83f0*/  IMAD.MOV R3, RZ, RZ, -R0 ;  /* 0x000000ffff037224 */ /* 0x000fe400078e0a00 */
[----:B------:R-:W-:Y:S01]  /*8400*/  IMAD R152, R152, R0, R5 ;  /* 0x0000000098987224 */ /* 0x000fe200078e0205 */
[----:B------:R-:W-:Y:S01]  /*8410*/  LOP3.LUT R5, R12, R7, RZ, 0xc0, !PT ;  /* 0x000000070c057212 */ /* 0x000fe200078ec0ff */
[----:B--2---:R-:W-:-:S02]  /*8420*/  IMAD R0, R3, R29, R14 ;  /* 0x0000001d03007224 */ /* 0x004fc400078e020e */
[----:B------:R-:W-:Y:S02]  /*8430*/  @P0 IMAD R21, R20, R13, R23 ;  /* 0x0000000d14150224 */ /* 0x000fe400078e0217 */
[----:B------:R-:W-:Y:S01]  /*8440*/  IMAD R3, R0, R15, R5 ;  /* 0x0000000f00037224 */ /* 0x000fe200078e0205 */
[----:B------:R-:W-:Y:S01]  /*8450*/  PRMT R0, R4, 0x7610, R0 ;  /* 0x0000761004007816 */ /* 0x000fe20000000000 */
[----:B------:R-:W-:-:S05]  /*8460*/  IMAD R152, R152, R30, R21 ;  /* 0x0000001e98987224 */ /* 0x000fca00078e0215 */
[----:B------:R-:W-:Y:S02]  /*8470*/  SEL R23, R3, R152, !P0 ;  /* 0x0000009803177207 */ /* 0x000fe40004000000 */
[----:B------:R-:W-:-:S07]  /*8480*/  SEL R152, R152, R3, !P0 ;  /* 0x0000000398987207 */ /* 0x000fce0004000000 */
.L_x_287:
[----:B------:R-:W-:-:S13]  /*8490*/  LOP3.LUT P0, RZ, R0, 0xff, RZ, 0xc0, !PT ;  /* 0x000000ff00ff7812 */ /* 0x000fda000780c0ff */
[----:B------:R-:W-:Y:S05]  /*84a0*/  @P0 BRA `(.L_x_290) ;  /* 0xffffff8800a80947 */ /* 0x000fea000383ffff */
[----:B------:R-:W-:Y:S05]  /*84b0*/  EXIT ;  /* 0x000000000000794d */ /* 0x000fea0003800000 */
.L_x_3:
[----:B0-----:R-:W-:Y:S01]  /*84c0*/  ULDC.64 UR4, c[0x0][0x650] ;  /* 0x0001940000047ab9 */ /* 0x001fe20000000a00 */
        /* <DEDUP_REMOVED lines=25> */
.L_x_292:
[--C-:B------:R-:W-:Y:S01]  /*8660*/  SHF.R.U64 R12, R10, R14, R11.reuse ;  /* 0x0000000e0a0c7219 */ /* 0x100fe2000000120b */
[----:B------:R-:W0:Y:S01]  /*8670*/  LDC R22, c[0x0][0x618] ;  /* 0x00018600ff167b82 */ /* 0x000e220000000800 */
[----:B------:R-:W-:Y:S01]  /*8680*/  I2FP.F32.U32 R6, R4 ;  /* 0x0000000400067245 */ /* 0x000fe20000201000 */
[----:B------:R-:W-:Y:S01]  /*8690*/  ULDC UR4, c[0x0][0x150] ;  /* 0x0000540000047ab9 */ /* 0x000fe20000000800 */
[----:B------:R-:W-:Y:S02]  /*86a0*/  SHF.R.U32.HI R5, RZ, R14, R11 ;  /* 0x0000000eff057219 */ /* 0x000fe4000001160b */
[----:B------:R-:W-:Y:S01]  /*86b0*/  IADD3 R9, P0, RZ, -R12, RZ ;  /* 0x8000000cff097210 */ /* 0x000fe20007f1e0ff */
[----:B------:R-:W-:Y:S01]  /*86c0*/  FMUL R11, R6, UR4 ;  /* 0x00000004060b7c20 */ /* 0x000fe20008400000 */
[----:B------:R-:W-:Y:S01]  /*86d0*/  ULDC UR4, c[0x0][0x154] ;  /* 0x0000550000047ab9 */ /* 0x000fe20000000800 */
[----:B------:R-:W1:Y:S02]  /*86e0*/  LDC.64 R24, c[0x0][0x640] ;  /* 0x00019000ff187b82 */ /* 0x000e640000000a00 */
[----:B------:R-:W-:-:S02]  /*86f0*/  IMAD.X R5, RZ, RZ, ~R5, P0 ;  /* 0x000000ffff057224 */ /* 0x000fc400000e0e05 */
[----:B------:R-:W2:Y:S01]  /*8700*/  F2I.U32.TRUNC.NTZ R11, R11 ;  /* 0x0000000b000b7305 */ /* 0x000ea2000020f000 */
[----:B------:R-:W-:-:S03]  /*8710*/  IMAD.WIDE.U32 R6, R9, R20, R16 ;  /* 0x0000001409067225 */ /* 0x000fc600078e0010 */
[----:B------:R-:W3:Y:S01]  /*8720*/  LDC R13, c[0x0][0x144] ;  /* 0x00005100ff0d7b82 */ /* 0x000ee20000000800 */
[----:B------:R-:W-:-:S04]  /*8730*/  IMAD R8, R5, R20, RZ ;  /* 0x0000001405087224 */ /* 0x000fc800078e02ff */
[----:B------:R-:W-:Y:S02]  /*8740*/  IMAD R5, R9, R21, R8 ;  /* 0x0000001509057224 */ /* 0x000fe400078e0208 */
[----:B------:R-:W-:Y:S01]  /*8750*/  IMAD.MOV.U32 R8, RZ, RZ, -0x1 ;  /* 0xffffffffff087424 */ /* 0x000fe200078e00ff */
[----:B------:R-:W4:Y:S01]  /*8760*/  LDC R14, c[0x0][0x608] ;  /* 0x00018200ff0e7b82 */ /* 0x000f220000000800 */
[----:B------:R-:W-:Y:S01]  /*8770*/  IMAD.IADD R5, R7, 0x1, R5 ;  /* 0x0000000107057824 */ /* 0x000fe200078e0205 */
[----:B------:R-:W-:-:S04]  /*8780*/  I2FP.F32.U32 R7, R3 ;  /* 0x0000000300077245 */ /* 0x000fc80000201000 */
[-C--:B0-----:R-:W-:Y:S01]  /*8790*/  SHF.R.U64 R10, R6, R22.reuse, R5 ;  /* 0x00000016060a7219 */ /* 0x081fe20000001205 */
[----:B--2---:R-:W-:Y:S01]  /*87a0*/  IMAD.MOV R6, RZ, RZ, -R11 ;  /* 0x000000ffff067224 */ /* 0x004fe200078e0a0b */
[----:B------:R-:W0:Y:S01]  /*87b0*/  LDC R9, c[0x0][0x658] ;  /* 0x00019600ff097b82 */ /* 0x000e220000000800 */
[----:B-1----:R-:W-:Y:S01]  /*87c0*/  ISETP.NE.U32.AND P0, PT, R24, RZ, PT ;  /* 0x000000ff1800720c */ /* 0x002fe20003f05070 */
[----:B------:R-:W-:Y:S01]  /*87d0*/  FMUL R7, R7, UR4 ;  /* 0x0000000407077c20 */ /* 0x000fe20008400000 */
[----:B------:R-:W-:Y:S02]  /*87e0*/  SHF.R.U32.HI R5, RZ, R22, R5 ;  /* 0x00000016ff057219 */ /* 0x000fe40000011605 */
[----:B------:R-:W-:-:S03]  /*87f0*/  ISETP.NE.AND.EX P0, PT, R25, RZ, PT, P0 ;  /* 0x000000ff1900720c */ /* 0x000fc60003f05300 */
[----:B------:R-:W1:Y:S01]  /*8800*/  LDC R20, c[0x0][0x148] ;  /* 0x00005200ff147b82 */ /* 0x000e620000000800 */
[----:B---3--:R-:W-:Y:S02]  /*8810*/  IMAD R23, R13, R6, R4 ;  /* 0x000000060d177224 */ /* 0x008fe400078e0204 */
[----:B------:R-:W-:-:S05]  /*8820*/  IMAD.MOV.U32 R6, RZ, RZ, 0x1 ;  /* 0x00000001ff067424 */ /* 0x000fca00078e00ff */
[----:B------:R-:W2:Y:S01]  /*8830*/  LDC R21, c[0x0][0x600] ;  /* 0x00018000ff157b82 */ /* 0x000ea20000000800 */
[-CC-:B----4-:R-:W-:Y:S02]  /*8840*/  SHF.R.U64 R13, R10, R14.reuse, R5.reuse ;  /* 0x0000000e0a0d7219 */ /* 0x190fe40000001205 */
[----:B------:R-:W-:Y:S02]  /*8850*/  SHF.R.U32.HI R4, RZ, R14, R5 ;  /* 0x0000000eff047219 */ /* 0x000fe40000011605 */
[----:B------:R3:W4:Y:S03]  /*8860*/  F2I.U32.TRUNC.NTZ R14, R7 ;  /* 0x00000007000e7305 */ /* 0x000726000020f000 */
[----:B------:R-:W1:Y:S01]  /*8870*/  LDC R26, c[0x0][0x648] ;  /* 0x00019200ff1a7b82 */ /* 0x000e620000000800 */
[-C--:B0-----:R-:W-:Y:S02]  /*8880*/  SHF.R.U64 R15, R13, R9.reuse, R4 ;  /* 0x000000090d0f7219 */ /* 0x081fe40000001204 */
[----:B------:R-:W-:-:S02]  /*8890*/  SHF.L.U32 R8, R8, R9, RZ ;  /* 0x0000000908087219 */ /* 0x000fc400000006ff */
[-C--:B------:R-:W-:Y:S01]  /*88a0*/  SHF.R.U32.HI R5, RZ, R9.reuse, R4 ;  /* 0x00000009ff057219 */ /* 0x080fe20000011604 */
[----:B------:R-:W-:Y:S01]  /*88b0*/  IMAD.MOV.U32 R4, RZ, RZ, R15 ;  /* 0x000000ffff047224 */ /* 0x000fe200078e000f */
[----:B------:R-:W-:Y:S01]  /*88c0*/  SHF.L.U32 R22, R6, R9, RZ ;  /* 0x0000000906167219 */ /* 0x000fe200000006ff */
[----:B------:R-:W0:Y:S01]  /*88d0*/  LDC R27, c[0x0][0x638] ;  /* 0x00018e00ff1b7b82 */ /* 0x000e220000000800 */
[----:B------:R-:W-:-:S07]  /*88e0*/  LOP3.LUT R28, RZ, R8, RZ, 0x33, !PT ;  /* 0x00000008ff1c7212 */ /* 0x000fce00078e33ff */
        /* <DEDUP_REMOVED lines=12> */
.L_x_293:
[----:B------:R-:W-:Y:S01]  /*89b0*/  ISETP.NE.AND P0, PT, R2, 0x1, PT ;  /* 0x000000010200780c */ /* 0x000fe20003f05270 */
[----:B--2---:R-:W-:Y:S01]  /*89c0*/  VIADD R7, R21, 0xffffffff ;  /* 0xffffffff15077836 */ /* 0x004fe20000000000 */
[----:B-1----:R-:W-:Y:S01]  /*89d0*/  SHF.R.U64 R5, R4, R26, R5 ;  /* 0x0000001a04057219 */ /* 0x002fe20000001205 */
[----:B------:R-:W-:Y:S01]  /*89e0*/  IMAD.MOV R14, RZ, RZ, -R14 ;  /* 0x000000ffff0e7224 */ /* 0x000fe200078e0a0e */
[----:B------:R-:W-:Y:S01]  /*89f0*/  LOP3.LUT R4, R13, R28, RZ, 0xc0, !PT ;  /* 0x0000001c0d047212 */ /* 0x000fe200078ec0ff */
[----:B------:R-:W-:Y:S01]  /*8a00*/  IMAD.MOV.U32 R8, RZ, RZ, R12 ;  /* 0x000000ffff087224 */ /* 0x000fe200078e000c */
[----:B------:R-:W-:Y:S01]  /*8a10*/  LOP3.LUT R10, R10, R7, RZ, 0xc0, !PT ;  /* 0x000000070a0a7212 */ /* 0x000fe200078ec0ff */
[----:B------:R-:W-:Y:S02]  /*8a20*/  IMAD.MOV R6, RZ, RZ, -R5 ;  /* 0x000000ffff067224 */ /* 0x000fe400078e0a05 */
[----:B------:R-:W-:-:S04]  /*8a30*/  IMAD R4, R22, R5, R4 ;  /* 0x0000000516047224 */ /* 0x000fc800078e0204 */
[----:B------:R-:W-:Y:S02]  /*8a40*/  @P0 IMAD R23, R20, R14, R3 ;  /* 0x0000000e14170224 */ /* 0x000fe400078e0203 */
[----:B0-----:R-:W-:Y:S02]  /*8a50*/  IMAD R3, R6, R27, R15 ;  /* 0x0000001b06037224 */ /* 0x001fe400078e020f */
[----:B------:R-:W-:Y:S02]  /*8a60*/  IMAD R7, R4, R29, R23 ;  /* 0x0000001d04077224 */ /* 0x000fe400078e0217 */
[----:B------:R-:W-:Y:S02]  /*8a70*/  IMAD R4, R3, R21, R10 ;  /* 0x0000001503047224 */ /* 0x000fe400078e020a */
[----:B------:R-:W-:-:S03]  /*8a80*/  IMAD.MOV.U32 R6, RZ, RZ, 0x1 ;  /* 0x00000001ff067424 */ /* 0x000fc600078e00ff */
[----:B------:R-:W-:Y:S02]  /*8a90*/  SEL R9, R4, R7, !P0 ;  /* 0x0000000704097207 */ /* 0x000fe40004000000 */
[----:B------:R-:W-:-:S07]  /*8aa0*/  SEL R7, R7, R4, !P0 ;  /* 0x0000000407077207 */ /* 0x000fce0004000000 */
.L_x_291:
[----:B------:R-:W-:-:S08]  /*8ab0*/  NOP ;  /* 0x0000000000007918 */ /* 0x000fd00000000000 */
[----:B------:R-:W0:-:S00]  /*8ac0*/  USETMAXREG.DEALLOC.CTAPOOL 0x28 ;  /* 0x00000028000079c8 */ /* 0x000e0000080e0500 */
[----:B0-----:R-:W-:-:S13]  /*8ad0*/  ISETP.NE.AND P0, PT, R0, RZ, PT ;  /* 0x000000ff0000720c */ /* 0x001fda0003f05270 */
[----:B------:R-:W-:Y:S05]  /*8ae0*/  @P0 EXIT ;  /* 0x000000000000094d */ /* 0x000fea0003800000 */
[----:B------:R-:W-:Y:S01]  /*8af0*/  LOP3.LUT P0, RZ, R6, 0xff, RZ, 0xc0, !PT ;  /* 0x000000ff06ff7812 */ /* 0x000fe2000780c0ff */
[----:B------:R-:W-:Y:S02]  /*8b00*/  IMAD.MOV.U32 R0, RZ, RZ, 0x1 ;  /* 0x00000001ff007424 */ /* 0x000fe400078e00ff */
[----:B------:R-:W-:-:S10]  /*8b10*/  IMAD.MOV.U32 R12, RZ, RZ, RZ ;  /* 0x000000ffff0c7224 */ /* 0x000fd400078e00ff */
[----:B------:R-:W-:Y:S05]  /*8b20*/  @!P0 BRA `(.L_x_294) ;  /* 0x0000000c00308947 */ /* 0x000fea0003800000 */
[----:B------:R-:W0:Y:S01]  /*8b30*/  LDC R0, c[0x0][0x28c] ;  /* 0x0000a300ff007b82 */ /* 0x000e220000000800 */
[----:B------:R-:W-:Y:S01]  /*8b40*/  ULDC UR5, c[0x0][0x600] ;  /* 0x0001800000057ab9 */ /* 0x000fe20000000800 */
[----:B------:R-:W-:Y:S01]  /*8b50*/  ULDC UR4, c[0x0][0xc] ;  /* 0x0000030000047ab9 */ /* 0x000fe20000000800 */
[----:B------:R-:W-:Y:S01]  /*8b60*/  UIADD3 UR16, UR5, -0x1, URZ ;  /* 0xffffffff05107890 */ /* 0x000fe2000fffe03f */
[C---:B------:R-:W-:Y:S01]  /*8b70*/  LOP3.LUT P2, RZ, R18.reuse, 0x7f, RZ, 0xc0, !PT ;  /* 0x0000007f12ff7812 */ /* 0x040fe2000784c0ff */
[----:B------:R-:W-:Y:S01]  /*8b80*/  ULDC UR6, c[0x0][0x658] ;  /* 0x0001960000067ab9 */ /* 0x000fe20000000800 */
[----:B------:R-:W-:Y:S01]  /*8b90*/  ULDC UR5, c[0x0][0x10] ;  /* 0x0000040000057ab9 */ /* 0x000fe20000000800 */
[----:B------:R-:W-:Y:S01]  /*8ba0*/  UMOV UR7, 0xffffffff ;  /* 0xffffffff00077882 */ /* 0x000fe20000000000 */
[----:B------:R-:W-:Y:S01]  /*8bb0*/  UMOV UR8, 0x1 ;  /* 0x0000000100087882 */ /* 0x000fe20000000000 */
[----:B------:R-:W-:Y:S01]  /*8bc0*/  UIMAD.WIDE.U32 UR4, UR4, UR5, URZ ;  /* 0x00000005040472a5 */ /* 0x000fe2000f8e003f */
[----:B------:R-:W-:Y:S01]  /*8bd0*/  LOP3.LUT P0, RZ, R18, 0x1f, RZ, 0xc0, !PT ;  /* 0x0000001f12ff7812 */ /* 0x000fe2000780c0ff */
[----:B------:R-:W-:Y:S01]  /*8be0*/  USHF.L.U32 UR7, UR7, UR6, URZ ;  /* 0x0000000607077299 */ /* 0x000fe2000800063f */
[----:B------:R-:W-:Y:S01]  /*8bf0*/  BSSY B0, `(.L_x_294) ;  /* 0x00000bf000007945 */ /* 0x000fe20003800000 */
[----:B------:R-:W-:Y:S01]  /*8c00*/  USHF.L.U32 UR18, UR8, UR6, URZ ;  /* 0x0000000608127299 */ /* 0x000fe2000800063f */
[----:B------:R-:W-:Y:S01]  /*8c10*/  IMAD.MOV.U32 R13, RZ, RZ, 0x1 ;  /* 0x00000001ff0d7424 */ /* 0x000fe200078e00ff */
[----:B------:R-:W-:Y:S01]  /*8c20*/  LOP3.LUT R11, R19, 0x2, RZ, 0xfc, !PT ;  /* 0x00000002130b7812 */ /* 0x000fe200078efcff */
[----:B------:R-:W-:Y:S01]  /*8c30*/  ULDC UR6, c[0x0][0x14] ;  /* 0x0000050000067ab9 */ /* 0x000fe20000000800 */
[----:B------:R-:W-:Y:S01]  /*8c40*/  PLOP3.LUT P0, PT, P0, P2, PT, 0x8a, 0x0 ;  /* 0x000000000000781c */ /* 0x000fe20000705172 */
[----:B------:R-:W-:Y:S01]  /*8c50*/  UIMAD.WIDE.U32 UR20, UR4, UR6, URZ ;  /* 0x00000006041472a5 */ /* 0x000fe2000f8e003f */
[----:B------:R-:W-:Y:S01]  /*8c60*/  IMAD.MOV.U32 R12, RZ, RZ, RZ ;  /* 0x000000ffff0c7224 */ /* 0x000fe200078e00ff */
[----:B------:R-:W-:-:S02]  /*8c70*/  UIMAD UR13, UR5, UR6, URZ ;  /* 0x00000006050d72a4 */ /* 0x000fc4000f8e023f */
[----:B------:R-:W-:Y:S01]  /*8c80*/  ULOP3.LUT UR17, URZ, UR7, URZ, 0x33, !UPT ;  /* 0x000000073f117292 */ /* 0x000fe2000f8e333f */
[----:B0-----:R-:W-:Y:S01]  /*8c90*/  VIADD R0, R0, 0x3f ;  /* 0x0000003f00007836 */ /* 0x001fe20000000000 */
[----:B------:R-:W-:Y:S01]  /*8ca0*/  UIADD3 UR13, UR21, UR13, URZ ;  /* 0x0000000d150d7290 */ /* 0x000fe2000fffe03f */
[----:B------:R-:W-:-:S03]  /*8cb0*/  ULDC.64 UR22, c[0x0][0x198] ;  /* 0x0000660000167ab9 */ /* 0x000fc60000000a00 */
[----:B------:R-:W-:-:S04]  /*8cc0*/  SHF.R.S32.HI R3, RZ, 0x1f, R0 ;  /* 0x0000001fff037819 */ /* 0x000fc80000011400 */
[----:B------:R-:W-:Y:S01]  /*8cd0*/  LEA.HI R3, R3, R0, RZ, 0x6 ;  /* 0x0000000003037211 */ /* 0x000fe200078f30ff */
[----:B------:R-:W-:-:S03]  /*8ce0*/  IMAD.MOV.U32 R0, RZ, RZ, 0x1 ;  /* 0x00000001ff007424 */ /* 0x000fc600078e00ff */
[----:B------:R-:W-:-:S05]  /*8cf0*/  SHF.R.S32.HI R3, RZ, 0x6, R3 ;  /* 0x00000006ff037819 */ /* 0x000fca0000011403 */
[----:B------:R-:W-:-:S07]  /*8d00*/  VIADD R10, R3, 0x1 ;  /* 0x00000001030a7836 */ /* 0x000fce0000000000 */
.L_x_306:
[----:B------:R-:W-:-:S03]  /*8d10*/  UMOV UR4, 0xffffffff ;  /* 0xffffffff00047882 */ /* 0x000fc60000000000 */
[----:B------:R-:W-:Y:S05]  /*8d20*/  BRA.DIV UR4, `(.L_x_295) ;  /* 0x0000000e04bc7947 */ /* 0x000fea000b800000 */
[----:B------:R-:W-:-:S13]  /*8d30*/  ELECT P6, URZ, PT ;  /* 0x00000000003f782f */ /* 0x000fda00038c0000 */
.L_x_318:
[----:B------:R-:W0:Y:S01]  /*8d40*/  LDC R4, c[0x0][0x28c] ;  /* 0x0000a300ff047b82 */ /* 0x000e220000000800 */
[----:B------:R-:W-:Y:S01]  /*8d50*/  BSSY B1, `(.L_x_296) ;  /* 0x0000037000017945 */ /* 0x000fe20003800000 */
[----:B0-----:R-:W-:-:S13]  /*8d60*/  ISETP.LT.OR P6, PT, R4, 0x1, !P6 ;  /* 0x000000010400780c */ /* 0x001fda00077c1670 */
[----:B------:R-:W-:Y:S05]  /*8d70*/  @P6 BRA `(.L_x_297) ;  /* 0x0000000000d06947 */ /* 0x000fea0003800000 */
[----:B------:R-:W-:Y:S02]  /*8d80*/  IMAD.SHL.U32 R15, R9, 0x100, RZ ;  /* 0x00000100090f7824 */ /* 0x000fe400078e00ff */
[----:B------:R-:W-:Y:S02]  /*8d90*/  IMAD.SHL.U32 R18, R7, 0x80, RZ ;  /* 0x0000008007127824 */ /* 0x000fe400078e00ff */
[----:B------:R-:W-:Y:S02]  /*8da0*/  IMAD.MOV.U32 R20, RZ, RZ, RZ ;  /* 0x000000ffff147224 */ /* 0x000fe400078e00ff */
[----:B------:R-:W-:Y:S02]  /*8db0*/  IMAD.MOV.U32 R4, RZ, RZ, R10 ;  /* 0x000000ffff047224 */ /* 0x000fe400078e000a */
[----:B------:R-:W-:Y:S02]  /*8dc0*/  IMAD.MOV.U32 R5, RZ, RZ, R0 ;  /* 0x000000ffff057224 */ /* 0x000fe400078e0000 */
[----:B------:R-:W-:-:S07]  /*8dd0*/  IMAD.MOV.U32 R6, RZ, RZ, R12 ;  /* 0x000000ffff067224 */ /* 0x000fce00078e000c */
.L_x_301:
[----:B------:R-:W0:Y:S01]  /*8de0*/  S2R R14, SR_CgaCtaId ;  /* 0x00000000000e7919 */ /* 0x000e220000008800 */
[----:B------:R-:W-:Y:S01]  /*8df0*/  MOV R7, 0x400 ;  /* 0x0000040000077802 */ /* 0x000fe20000000f00 */
[----:B------:R-:W1:Y:S03]  /*8e00*/  @!P2 LDC R9, c[0x0][0x500] ;  /* 0x00014000ff09ab82 */ /* 0x000e660000000800 */
[----:B0-----:R-:W-:Y:S02]  /*8e10*/  LEA R21, R14, R7, 0x18 ;  /* 0x000000070e157211 */ /* 0x001fe400078ec0ff */
[----:B------:R-:W-:-:S03]  /*8e20*/  SHF.L.U32 R7, R5, 0x1f, RZ ;  /* 0x0000001f05077819 */ /* 0x000fc600000006ff */
[----:B------:R-:W-:-:S04]  /*8e30*/  IMAD R14, R6, 0x8, R21 ;  /* 0x00000008060e7824 */ /* 0x000fc800078e0215 */
[----:B------:R-:W0:Y:S02]  /*8e40*/  SYNCS.PHASECHK.TRANS64.TRYWAIT P1, [R14+URZ+0x28], R7 ;  /* 0x000028070e0075a7 */ /* 0x000e24000802017f */
[----:B01----:R-:W-:Y:S05]  /*8e50*/  @!P1 BRA `(.L_x_298) ;  /* 0x0000000c00909947 */ /* 0x003fea0003800000 */
.L_x_319:
[----:B0-----:R-:W-:Y:S01]  /*8e60*/  PRMT R7, R11, 0x9910, RZ ;  /* 0x000099100b077816 */ /* 0x001fe200000000ff */
[----:B------:R0:W-:Y:S03]  /*8e70*/  @!P2 SYNCS.ARRIVE.TRANS64 RZ, [R14+URZ], R9 ;  /* 0x000000090effa9a7 */ /* 0x0001e6000800003f */
[----:B------:R-:W-:-:S13]  /*8e80*/  ISETP.NE.AND P1, PT, R7, 0x2, PT ;  /* 0x000000020700780c */ /* 0x000fda0003f25270 */
[----:B0-----:R-:W-:Y:S05]  /*8e90*/  @P1 BRA `(.L_x_299) ;  /* 0x0000000000041947 */ /* 0x001fea0003800000 */
[----:B------:R-:W-:Y:S01]  /*8ea0*/  BPT.TRAP 0x1 ;  /* 0x000000040000795c */ /* 0x000fe20000300000 */
.L_x_299:
[----:B------:R-:W-:Y:S05]  /*8eb0*/  @P0 BRA `(.L_x_300) ;  /* 0x0000000000040947 */ /* 0x000fea0003800000 */
[----:B------:R-:W-:Y:S01]  /*8ec0*/  BPT.TRAP 0x1 ;  /* 0x000000040000795c */ /* 0x000fe20000300000 */
.L_x_300:
[--C-:B------:R-:W-:Y:S01]  /*8ed0*/  IMAD R7, R6, 0x2000, R21.reuse ;  /* 0x0000200006077824 */ /* 0x100fe200078e0215 */
[----:B------:R-:W-:Y:S01]  /*8ee0*/  R2UR UR9, R14 ;  /* 0x000000000e0972ca */ /* 0x000fe200000e0000 */
[----:B------:R-:W-:Y:S01]  /*8ef0*/  IMAD R21, R6, 0x4000, R21 ;  /* 0x0000400006157824 */ /* 0x000fe200078e0215 */
[----:B------:R-:W-:Y:S01]  /*8f00*/  UIADD3 UR4, UP0, UR22, 0xf0, URZ ;  /* 0x000000f016047890 */ /* 0x000fe2000ff1e03f */
[----:B------:R-:W-:Y:S01]  /*8f10*/  VIADD R4, R4, 0xffffffff ;  /* 0xffffffff04047836 */ /* 0x000fe20000000000 */
[----:B------:R-:W-:Y:S01]  /*8f20*/  R2UR UR5, R7 ;  /* 0x00000000070572ca */ /* 0x000fe200000e0000 */
[----:B------:R-:W-:Y:S01]  /*8f30*/  UIADD3 UR24, UP1, UR22, 0x1f0, URZ ;  /* 0x000001f016187890 */ /* 0x000fe2000ff3e03f */
[----:B------:R-:W-:Y:S01]  /*8f40*/  R2UR UR8, R21 ;  /* 0x00000000150872ca */ /* 0x000fe200000e0000 */
[----:B------:R-:W-:Y:S01]  /*8f50*/  VIADD R6, R6, 0x1 ;  /* 0x0000000106067836 */ /* 0x000fe20000000000 */
[----:B------:R-:W-:Y:S01]  /*8f60*/  R2UR UR11, R18 ;  /* 0x00000000120b72ca */ /* 0x000fe200000e0000 */
[----:B------:R-:W-:Y:S01]  /*8f70*/  UIADD3.X UR25, URZ, UR23, URZ, UP1, !UPT ;  /* 0x000000173f197290 */ /* 0x000fe20008ffe43f */
[----:B------:R-:W-:Y:S01]  /*8f80*/  R2UR UR10, R20 ;  /* 0x00000000140a72ca */ /* 0x000fe200000e0000 */
[----:B------:R-:W-:Y:S01]  /*8f90*/  UMOV UR6, 0x0 ;  /* 0x0000000000067882 */ /* 0x000fe20000000000 */
[----:B------:R-:W-:Y:S01]  /*8fa0*/  R2UR UR12, R8 ;  /* 0x00000000080c72ca */ /* 0x000fe200000e0000 */
[----:B------:R-:W-:Y:S01]  /*8fb0*/  UMOV UR7, 0x10000000 ;  /* 0x1000000000077882 */ /* 0x000fe20000000000 */
[----:B------:R-:W-:Y:S01]  /*8fc0*/  R2UR UR19, R15 ;  /* 0x000000000f1372ca */ /* 0x000fe200000e0000 */
[----:B------:R-:W-:Y:S01]  /*8fd0*/  VIADD R20, R20, 0x40 ;  /* 0x0000004014147836 */ /* 0x000fe20000000000 */
[----:B------:R-:W-:Y:S01]  /*8fe0*/  ISETP.GT.AND P3, PT, R4, 0x1, PT ;  /* 0x000000010400780c */ /* 0x000fe20003f64270 */
[----:B------:R-:W-:Y:S01]  /*8ff0*/  UIADD3 UR14, UR5, 0x100, URZ ;  /* 0x00000100050e7890 */ /* 0x000fe2000fffe03f */
[----:B------:R-:W-:Y:S01]  /*9000*/  ISETP.NE.AND P1, PT, R6, 0x5, PT ;  /* 0x000000050600780c */ /* 0x000fe20003f25270 */
[----:B------:R-:W-:-:S02]  /*9010*/  UIADD3.X UR5, URZ, UR23, URZ, UP0, !UPT ;  /* 0x000000173f057290 */ /* 0x000fc400087fe43f */
[----:B------:R-:W-:Y:S01]  /*9020*/  UIADD3 UR15, UR8, 0xa100, URZ ;  /* 0x0000a100080f7890 */ /* 0x000fe2000fffe03f */
[----:B------:R-:W-:Y:S02]  /*9030*/  SEL R14, RZ, 0x1, P1 ;  /* 0x00000001ff0e7807 */ /* 0x000fe40000800000 */
[----:B------:R-:W-:Y:S01]  /*9040*/  UMOV UR8, UR14 ;  /* 0x0000000e00087c82 */ /* 0x000fe20008000000 */
[----:B------:R-:W-:Y:S02]  /*9050*/  SEL R6, R6, RZ, P1 ;  /* 0x000000ff06067207 */ /* 0x000fe40000800000 */
[----:B------:R-:W-:Y:S01]  /*9060*/  LOP3.LUT R5, R5, R14, RZ, 0x3c, !PT ;  /* 0x0000000e05057212 */ /* 0x000fe200078e3cff */
[----:B------:R0:W-:Y:S02]  /*9070*/  UTMALDG.3D [UR8], [UR4], desc[UR6] ;  /* 0x00000608040075b4 */ /* 0x0001e40008011000 */
[----:B0-----:R-:W-:Y:S01]  /*9080*/  UMOV UR8, UR15 ;  /* 0x0000000f00087c82 */ /* 0x001fe20008000000 */
[----:B------:R-:W-:-:S02]  /*9090*/  UMOV UR11, UR19 ;  /* 0x00000013000b7c82 */ /* 0x000fc40008000000 */
[----:B------:R0:W-:Y:S02]  /*90a0*/  UTMALDG.3D [UR8], [UR24], desc[UR6] ;  /* 0x00000608180075b4 */ /* 0x0001e40008011000 */
[----:B0-----:R-:W-:Y:S05]  /*90b0*/  @P3 BRA `(.L_x_301) ;  /* 0xfffffffc00483947 */ /* 0x001fea000383ffff */
.L_x_297:
[----:B------:R-:W-:Y:S05]  /*90c0*/  BSYNC B1 ;  /* 0x0000000000017941 */ /* 0x000fea0003800000 */
.L_x_296:
[----:B------:R-:W-:Y:S01]  /*90d0*/  LOP3.LUT P3, RZ, R13, 0xff, RZ, 0xc0, !PT ;  /* 0x000000ff0dff7812 */ /* 0x000fe2000786c0ff */
[----:B------:R-:W-:Y:S01]  /*90e0*/  IMAD.IADD R12, R3, 0x1, R12 ;  /* 0x00000001030c7824 */ /* 0x000fe200078e020c */
[----:B------:R-:W-:Y:S01]  /*90f0*/  IADD3 R16, P4, R16, UR20, RZ ;  /* 0x0000001410107c10 */ /* 0x000fe2000ff9e0ff */
[----:B------:R-:W-:Y:S01]  /*9100*/  ULDC.64 UR4, c[0x0][0x650] ;  /* 0x0001940000047ab9 */ /* 0x000fe20000000a00 */
[----:B------:R-:W-:Y:S01]  /*9110*/  BSSY B1, `(.L_x_302) ;  /* 0x000006a000017945 */ /* 0x000fe20003800000 */
[----:B------:R-:W-:Y:S01]  /*9120*/  IMAD.MOV.U32 R9, RZ, RZ, -0x1 ;  /* 0xffffffffff097424 */ /* 0x000fe200078e00ff */
[----:B------:R-:W-:Y:S01]  /*9130*/  ISETP.GT.U32.AND P1, PT, R12, 0x4, PT ;  /* 0x000000040c00780c */ /* 0x000fe20003f24070 */
[----:B------:R-:W-:Y:S01]  /*9140*/  IMAD.MOV.U32 R8, RZ, RZ, -0x1 ;  /* 0xffffffffff087424 */ /* 0x000fe200078e00ff */
[----:B------:R-:W-:Y:S02]  /*9150*/  IADD3.X R17, R17, UR13, RZ, P4, !PT ;  /* 0x0000000d11117c10 */ /* 0x000fe4000a7fe4ff */
[----:B------:R-:W-:-:S02]  /*9160*/  ISETP.LT.U32.AND P1, PT, R3, 0x5, P1 ;  /* 0x000000050300780c */ /* 0x000fc40000f21070 */
[----:B------:R-:W-:Y:S01]  /*9170*/  PRMT R13, RZ, 0x7610, R13 ;  /* 0x00007610ff0d7816 */ /* 0x000fe2000000000d */
[----:B------:R-:W0:Y:S01]  /*9180*/  @P3 S2R R5, SR_CgaCtaId ;  /* 0x0000000000053919 */ /* 0x000e220000008800 */
[----:B------:R-:W-:-:S04]  /*9190*/  @P3 MOV R4, 0x400 ;  /* 0x0000040000043802 */ /* 0x000fc80000000f00 */
[----:B0-----:R-:W-:Y:S01]  /*91a0*/  @P3 LEA R6, R5, R4, 0x18 ;  /* 0x0000000405063211 */ /* 0x001fe200078ec0ff */
[----:B------:R-:W-:-:S03]  /*91b0*/  IMAD.WIDE.U32 R4, R12, -0x33333333, RZ ;  /* 0xcccccccd0c047825 */ /* 0x000fc600078e00ff */
[----:B------:R0:W-:Y:S01]  /*91c0*/  @P3 SYNCS.ARRIVE.TRANS64.A1T0 RZ, [R6+URZ+0x68], RZ ;  /* 0x000068ff06ff39a7 */ /* 0x0001e2000810003f */
[----:B------:R-:W-:Y:S02]  /*91d0*/  ISETP.GE.U32.AND P3, PT, R3, 0x5, PT ;  /* 0x000000050300780c */ /* 0x000fe40003f66070 */
[----:B------:R-:W-:Y:S02]  /*91e0*/  SHF.R.U32.HI R7, RZ, 0x2, R5 ;  /* 0x00000002ff077819 */ /* 0x000fe40000011605 */
[----:B------:R-:W-:Y:S02]  /*91f0*/  SEL R5, RZ, 0x1, !P1 ;  /* 0x00000001ff057807 */ /* 0x000fe40004800000 */
[----:B------:R-:W-:Y:S01]  /*9200*/  ISETP.GE.U32.AND P1, PT, R16, UR4, PT ;  /* 0x0000000410007c0c */ /* 0x000fe2000bf26070 */
[----:B------:R-:W-:Y:S01]  /*9210*/  IMAD R12, R7, -0x5, R12 ;  /* 0xfffffffb070c7824 */ /* 0x000fe200078e020c */
[----:B------:R-:W-:Y:S02]  /*9220*/  LOP3.LUT R0, R0, R5, RZ, 0x3c, !PT ;  /* 0x0000000500007212 */ /* 0x000fe400078e3cff */
[----:B------:R-:W-:-:S02]  /*9230*/  ISETP.GE.U32.AND.EX P1, PT, R17, UR5, PT, P1 ;  /* 0x0000000511007c0c */ /* 0x000fc4000bf26110 */
[----:B------:R-:W-:Y:S02]  /*9240*/  PRMT R4, RZ, 0x7610, R4 ;  /* 0x00007610ff047816 */ /* 0x000fe40000000004 */
[----:B------:R-:W-:Y:S01]  /*9250*/  @P3 LOP3.LUT R0, R0, 0x1, R7, 0x78, !PT ;  /* 0x0000000100003812 */ /* 0x000fe200078e7807 */
[----:B------:R-:W-:-:S08]  /*9260*/  IMAD.MOV.U32 R7, RZ, RZ, -0x1 ;  /* 0xffffffffff077424 */ /* 0x000fd000078e00ff */
[----:B0-----:R-:W-:Y:S05]  /*9270*/  @P1 BRA `(.L_x_303) ;  /* 0x00000004004c1947 */ /* 0x001fea0003800000 */
[----:B------:R-:W-:Y:S01]  /*9280*/  ULDC.64 UR4, c[0x0][0x628] ;  /* 0x00018a0000047ab9 */ /* 0x000fe20000000a00 */
[----:B------:R-:W0:Y:S01]  /*9290*/  S2R R15, SR_CTAID.X ;  /* 0x00000000000f7919 */ /* 0x000e220000002500 */
[----:B------:R-:W-:Y:S01]  /*92a0*/  ISETP.NE.U32.AND P1, PT, RZ, UR4, PT ;  /* 0x00000004ff007c0c */ /* 0x000fe2000bf25070 */
[----:B------:R-:W-:Y:S01]  /*92b0*/  ULDC UR7, c[0x0][0x630] ;  /* 0x00018c0000077ab9 */ /* 0x000fe20000000800 */
[----:B------:R-:W-:Y:S01]  /*92c0*/  IMAD.MOV.U32 R4, RZ, RZ, R16 ;  /* 0x000000ffff047224 */ /* 0x000fe200078e0010 */
[----:B------:R-:W1:Y:S01]  /*92d0*/  S2R R14, SR_CTAID.Y ;  /* 0x00000000000e7919 */ /* 0x000e620000002600 */
[----:B------:R-:W-:Y:S01]  /*92e0*/  ISETP.NE.AND.EX P1, PT, RZ, UR5, PT, P1 ;  /* 0x00000005ff007c0c */ /* 0x000fe2000bf25310 */
[----:B------:R-:W-:-:S12]  /*92f0*/  IMAD.MOV.U32 R5, RZ, RZ, R17 ;  /* 0x000000ffff057224 */ /* 0x000fd800078e0011 */
[----:B------:R-:W-:Y:S05]  /*9300*/  @!P1 BRA `(.L_x_304) ;  /* 0x0000000000289947 */ /* 0x000fea0003800000 */
[----:B------:R-:W-:Y:S02]  /*9310*/  ULDC UR6, c[0x0][0x634] ;  /* 0x00018d0000067ab9 */ /* 0x000fe40000000800 */
[----:B------:R-:W-:-:S05]  /*9320*/  IADD3 R9, P1, R16, UR6, RZ ;  /* 0x0000000610097c10 */ /* 0x000fca000ff3e0ff */
[----:B------:R-:W-:-:S04]  /*9330*/  IMAD.X R21, RZ, RZ, R17, P1 ;  /* 0x000000ffff157224 */ /* 0x000fc800008e0611 */
[----:B------:R-:W-:-:S04]  /*9340*/  IMAD.WIDE.U32 R6, R21, UR4, RZ ;  /* 0x0000000415067c25 */ /* 0x000fc8000f8e00ff */
[----:B------:R-:W-:-:S04]  /*9350*/  IMAD.WIDE.U32 R6, P1, R9, UR5, R6 ;  /* 0x0000000509067c25 */ /* 0x000fc8000f820006 */
[----:B------:R-:W-:-:S04]  /*9360*/  IMAD.WIDE.U32 R8, R9, UR4, RZ ;  /* 0x0000000409087c25 */ /* 0x000fc8000f8e00ff */
[----:B------:R-:W-:Y:S01]  /*9370*/  IMAD.X R5, RZ, RZ, RZ, P1 ;  /* 0x000000ffff057224 */ /* 0x000fe200008e06ff */
[----:B------:R-:W-:Y:S01]  /*9380*/  IADD3 RZ, P1, R9, R6, RZ ;  /* 0x0000000609ff7210 */ /* 0x000fe20007f3e0ff */
[----:B------:R-:W-:-:S04]  /*9390*/  IMAD.MOV.U32 R4, RZ, RZ, R7 ;  /* 0x000000ffff047224 */ /* 0x000fc800078e0007 */
[----:B------:R-:W-:-:S08]  /*93a0*/  IMAD.WIDE.U32.X R4, R21, UR5, R4, P1 ;  /* 0x0000000515047c25 */ /* 0x000fd000088e0404 */
.L_x_304:
[--C-:B------:R-:W-:Y:S01]  /*93b0*/  SHF.R.U64 R8, R4, UR7, R5.reuse ;  /* 0x0000000704087c19 */ /* 0x100fe20008001205 */
[----:B------:R-:W-:Y:S01]  /*93c0*/  ULDC.64 UR4, c[0x0][0x620] ;  /* 0x0001880000047ab9 */ /* 0x000fe20000000a00 */
[----:B------:R-:W-:Y:S01]  /*93d0*/  SHF.R.U32.HI R4, RZ, UR7, R5 ;  /* 0x00000007ff047c19 */ /* 0x000fe20008011605 */
[----:B------:R-:W2:Y:S01]  /*93e0*/  LDC R24, c[0x0][0x144] ;  /* 0x00005100ff187b82 */ /* 0x000ea20000000800 */
[----:B------:R-:W-:Y:S01]  /*93f0*/  IADD3 R7, P1, RZ, -R8, RZ ;  /* 0x80000008ff077210 */ /* 0x000fe20007f3e0ff */
[----:B------:R-:W-:Y:S01]  /*9400*/  ULDC.64 UR8, c[0x0][0x640] ;  /* 0x0001900000087ab9 */ /* 0x000fe20000000a00 */
[----:B0-----:R-:W-:Y:S01]  /*9410*/  I2FP.F32.U32 R9, R15 ;  /* 0x0000000f00097245 */ /* 0x001fe20000201000 */
[----:B------:R-:W-:Y:S02]  /*9420*/  ULDC UR6, c[0x0][0x608] ;  /* 0x0001820000067ab9 */ /* 0x000fe40000000800 */
[----:B------:R-:W-:Y:S01]  /*9430*/  IMAD.X R4, RZ, RZ, ~R4, P1 ;  /* 0x000000ffff047224 */ /* 0x000fe200008e0e04 */
[----:B------:R-:W-:Y:S01]  /*9440*/  ISETP.NE.U32.AND P1, PT, RZ, UR8, PT ;  /* 0x00000008ff007c0c */ /* 0x000fe2000bf25070 */
[----:B------:R-:W0:Y:S02]  /*9450*/  LDC R21, c[0x0][0x148] ;  /* 0x00005200ff157b82 */ /* 0x000e240000000800 */
[----:B------:R-:W-:Y:S01]  /*9460*/  IMAD R6, R4, UR4, RZ ;  /* 0x0000000404067c24 */ /* 0x000fe2000f8e02ff */
[----:B------:R-:W-:Y:S01]  /*9470*/  ISETP.NE.AND.EX P1, PT, RZ, UR9, PT, P1 ;  /* 0x00000009ff007c0c */ /* 0x000fe2000bf25310 */
[----:B------:R-:W-:Y:S01]  /*9480*/  IMAD.WIDE.U32 R4, R7, UR4, R16 ;  /* 0x0000000407047c25 */ /* 0x000fe2000f8e0010 */
[----:B------:R-:W-:-:S03]  /*9490*/  ULDC UR4, c[0x0][0x150] ;  /* 0x0000540000047ab9 */ /* 0x000fc60000000800 */
[----:B------:R-:W-:Y:S02]  /*94a0*/  IMAD R7, R7, UR5, R6 ;  /* 0x0000000507077c24 */ /* 0x000fe4000f8e0206 */
[----:B------:R-:W-:Y:S01]  /*94b0*/  FMUL R6, R9, UR4 ;  /* 0x0000000409067c20 */ /* 0x000fe20008400000 */
[----:B------:R-:W-:Y:S01]  /*94c0*/  ULDC UR4, c[0x0][0x618] ;  /* 0x0001860000047ab9 */ /* 0x000fe20000000800 */
[----:B------:R-:W-:Y:S01]  /*94d0*/  ULDC UR5, c[0x0][0x154] ;  /* 0x0000550000057ab9 */ /* 0x000fe20000000800 */
[----:B------:R-:W-:-:S03]  /*94e0*/  IMAD.IADD R5, R5, 0x1, R7 ;  /* 0x0000000105057824 */ /* 0x000fc600078e0207 */
[----:B------:R-:W3:Y:S02]  /*94f0*/  F2I.U32.TRUNC.NTZ R6, R6 ;  /* 0x0000000600067305 */ /* 0x000ee4000020f000 */
[----:B------:R-:W-:Y:S02]  /*9500*/  SHF.R.U64 R9, R4, UR4, R5 ;  /* 0x0000000404097c19 */ /* 0x000fe40008001205 */
[----:B-1----:R-:W-:-:S05]  /*9510*/  I2FP.F32.U32 R4, R14 ;  /* 0x0000000e00047245 */ /* 0x002fca0000201000 */
[----:B------:R-:W-:Y:S01]  /*9520*/  FMUL R22, R4, UR5 ;  /* 0x0000000504167c20 */ /* 0x000fe20008400000 */
[----:B------:R-:W-:Y:S01]  /*9530*/  SHF.R.U32.HI R4, RZ, UR4, R5 ;  /* 0x00000004ff047c19 */ /* 0x000fe20008011605 */
[----:B------:R-:W-:-:S03]  /*9540*/  ULDC UR4, c[0x0][0x658] ;  /* 0x0001960000047ab9 */ /* 0x000fc60000000800 */
[--C-:B------:R-:W-:Y:S01]  /*9550*/  SHF.R.U64 R20, R9, UR6, R4.reuse ;  /* 0x0000000609147c19 */ /* 0x100fe20008001204 */
[----:B------:R-:W1:Y:S01]  /*9560*/  F2I.U32.TRUNC.NTZ R22, R22 ;  /* 0x0000001600167305 */ /* 0x000e62000020f000 */
[----:B------:R-:W-:Y:S01]  /*9570*/  SHF.R.U32.HI R5, RZ, UR6, R4 ;  /* 0x00000006ff057c19 */ /* 0x000fe20008011604 */
[----:B---3--:R-:W-:-:S03]  /*9580*/  IMAD.MOV R6, RZ, RZ, -R6 ;  /* 0x000000ffff067224 */ /* 0x008fc600078e0a06 */
[----:B------:R-:W-:Y:S01]  /*9590*/  SHF.R.U64 R18, R20, UR4, R5 ;  /* 0x0000000414127c19 */ /* 0x000fe20008001205 */
[----:B--2---:R-:W-:Y:S01]  /*95a0*/  IMAD R15, R24, R6, R15 ;  /* 0x00000006180f7224 */ /* 0x004fe200078e020f */
[----:B------:R-:W-:-:S03]  /*95b0*/  SHF.R.U32.HI R23, RZ, UR4, R5 ;  /* 0x00000004ff177c19 */ /* 0x000fc60008011605 */
[----:B------:R-:W-:Y:S02]  /*95c0*/  IMAD.MOV.U32 R4, RZ, RZ, R18 ;  /* 0x000000ffff047224 */ /* 0x000fe400078e0012 */
[----:B------:R-:W-:Y:S01]  /*95d0*/  IMAD.MOV.U32 R5, RZ, RZ, R23 ;  /* 0x000000ffff057224 */ /* 0x000fe200078e0017 */
[----:B-1----:R-:W-:Y:S06]  /*95e0*/  @!P1 BRA `(.L_x_305) ;  /* 0x0000000000289947 */ /* 0x002fec0003800000 */
[----:B------:R-:W-:Y:S02]  /*95f0*/  ULDC UR4, c[0x0][0x64c] ;  /* 0x0001930000047ab9 */ /* 0x000fe40000000800 */
[----:B------:R-:W-:-:S05]  /*9600*/  IADD3 R5, P1, R18, UR4, RZ ;  /* 0x0000000412057c10 */ /* 0x000fca000ff3e0ff */
[----:B------:R-:W-:-:S04]  /*9610*/  IMAD.X R23, RZ, RZ, R23, P1 ;  /* 0x000000ffff177224 */ /* 0x000fc800008e0617 */
[----:B------:R-:W-:-:S04]  /*9620*/  IMAD.WIDE.U32 R6, R23, UR8, RZ ;  /* 0x0000000817067c25 */ /* 0x000fc8000f8e00ff */
[----:B------:R-:W-:-:S04]  /*9630*/  IMAD.WIDE.U32 R6, P1, R5, UR9, R6 ;  /* 0x0000000905067c25 */ /* 0x000fc8000f820006 */
[----:B------:R-:W-:-:S04]  /*9640*/  IMAD.WIDE.U32 R4, R5, UR8, RZ ;  /* 0x0000000805047c25 */ /* 0x000fc8000f8e00ff */
[----:B------:R-:W-:Y:S01]  /*9650*/  IMAD.MOV.U32 R4, RZ, RZ, R7 ;  /* 0x000000ffff047224 */ /* 0x000fe200078e0007 */
[----:B------:R-:W-:Y:S01]  /*9660*/  IADD3 RZ, P3, R5, R6, RZ ;  /* 0x0000000605ff7210 */ /* 0x000fe20007f7e0ff */
[----:B------:R-:W-:-:S04]  /*9670*/  IMAD.X R5, RZ, RZ, RZ, P1 ;  /* 0x000000ffff057224 */ /* 0x000fc800008e06ff */
[----:B------:R-:W-:-:S08]  /*9680*/  IMAD.WIDE.U32.X R4, R23, UR9, R4, P3 ;  /* 0x0000000917047c25 */ /* 0x000fd000098e0404 */
.L_x_305:
[----:B------:R-:W-:Y:S01]  /*9690*/  ISETP.NE.AND P1, PT, R2, 0x1, PT ;  /* 0x000000010200780c */ /* 0x000fe20003f25270 */
[----:B------:R-:W-:Y:S01]  /*96a0*/  ULDC UR4, c[0x0][0x648] ;  /* 0x0001920000047ab9 */ /* 0x000fe20000000800 */
[----:B------:R-:W-:Y:S01]  /*96b0*/  LOP3.LUT R20, R20, UR17, RZ, 0xc0, !PT ;  /* 0x0000001114147c12 */ /* 0x000fe2000f8ec0ff */
[----:B------:R-:W-:Y:S01]  /*96c0*/  IMAD.MOV R22, RZ, RZ, -R22 ;  /* 0x000000ffff167224 */ /* 0x000fe200078e0a16 */
[----:B------:R-:W-:Y:S01]  /*96d0*/  SHF.R.U64 R5, R4, UR4, R5 ;  /* 0x0000000404057c19 */ /* 0x000fe20008001205 */
[----:B------:R-:W-:Y:S01]  /*96e0*/  ULDC UR4, c[0x0][0x638] ;  /* 0x00018e0000047ab9 */ /* 0x000fe20000000800 */
[----:B------:R-:W-:Y:S01]  /*96f0*/  LOP3.LUT R9, R9, UR16, RZ, 0xc0, !PT ;  /* 0x0000001009097c12 */ /* 0x000fe2000f8ec0ff */
[----:B------:R-:W-:Y:S01]  /*9700*/  ULDC UR5, c[0x0][0x610] ;  /* 0x0001840000057ab9 */ /* 0x000fe20000000800 */
[----:B------:R-:W-:Y:S02]  /*9710*/  IMAD.MOV.U32 R4, RZ, RZ, 0x1 ;  /* 0x00000001ff047424 */ /* 0x000fe400078e00ff */
[----:B------:R-:W-:-:S02]  /*9720*/  IMAD.MOV R7, RZ, RZ, -R5 ;  /* 0x000000ffff077224 */ /* 0x000fc400078e0a05 */
[----:B------:R-:W-:Y:S02]  /*9730*/  IMAD R20, R5, UR18, R20 ;  /* 0x0000001205147c24 */ /* 0x000fe4000f8e0214 */
[----:B0-----:R-:W-:Y:S02]  /*9740*/  @P1 IMAD R15, R21, R22, R14 ;  /* 0x00000016150f1224 */ /* 0x001fe400078e020e */
[----:B------:R-:W-:Y:S01]  /*9750*/  IMAD R18, R7, UR4, R18 ;  /* 0x0000000407127c24 */ /* 0x000fe2000f8e0212 */
[----:B------:R-:W-:Y:S01]  /*9760*/  ULDC UR4, c[0x0][0x600] ;  /* 0x0001800000047ab9 */ /* 0x000fe20000000800 */
[----:B------:R-:W-:Y:S02]  /*9770*/  IMAD R15, R20, UR5, R15 ;  /* 0x00000005140f7c24 */ /* 0x000fe4000f8e020f */
[----:B------:R-:W-:-:S05]  /*9780*/  IMAD R18, R18, UR4, R9 ;  /* 0x0000000412127c24 */ /* 0x000fca000f8e0209 */
[----:B------:R-:W-:Y:S02]  /*9790*/  SEL R9, R18, R15, !P1 ;  /* 0x0000000f12097207 */ /* 0x000fe40004800000 */
[----:B------:R-:W-:-:S07]  /*97a0*/  SEL R7, R15, R18, !P1 ;  /* 0x000000120f077207 */ /* 0x000fce0004800000 */
.L_x_303:
[----:B------:R-:W-:Y:S05]  /*97b0*/  BSYNC B1 ;  /* 0x0000000000017941 */ /* 0x000fea0003800000 */
.L_x_302:
[----:B------:R-:W-:-:S13]  /*97c0*/  LOP3.LUT P1, RZ, R4, 0xff, RZ, 0xc0, !PT ;  /* 0x000000ff04ff7812 */ /* 0x000fda000782c0ff */
[----:B------:R-:W-:Y:S05]  /*97d0*/  @P1 BRA `(.L_x_306) ;  /* 0xfffffff4004c1947 */ /* 0x000fea000383ffff */
[----:B------:R-:W-:Y:S05]  /*97e0*/  BSYNC B0 ;  /* 0x0000000000007941 */ /* 0x000fea0003800000 */
.L_x_294:
[----:B------:R-:W-:-:S03]  /*97f0*/  UMOV UR4, 0xffffffff ;  /* 0xffffffff00047882 */ /* 0x000fc60000000000 */
[----:B------:R-:W-:Y:S05]  /*9800*/  BRA.DIV UR4, `(.L_x_307) ;  /* 0x0000000604387947 */ /* 0x000fea000b800000 */
[----:B------:R-:W-:-:S13]  /*9810*/  ELECT P6, URZ, PT ;  /* 0x00000000003f782f */ /* 0x000fda00038c0000 */
.L_x_322:
[----:B------:R-:W-:Y:S04]  /*9820*/  BSSY B0, `(.L_x_308) ;  /* 0x0000034000007945 */ /* 0x000fe80003800000 */
[----:B------:R-:W-:Y:S05]  /*9830*/  @!P6 BRA `(.L_x_309) ;  /* 0x0000000000c8e947 */ /* 0x000fea0003800000 */
[----:B------:R-:W-:-:S04]  /*9840*/  LOP3.LUT R19, R19, 0x2, RZ, 0xfc, !PT ;  /* 0x0000000213137812 */ /* 0x000fc800078efcff */
[----:B------:R-:W-:-:S13]  /*9850*/  ISETP.NE.AND P0, PT, R19, 0x3, PT ;  /* 0x000000031300780c */ /* 0x000fda0003f05270 */
[----:B------:R-:W-:Y:S05]  /*9860*/  @!P0 BRA `(.L_x_310) ;  /* 0x0000000000048947 */ /* 0x000fea0003800000 */
[----:B------:R-:W-:Y:S01]  /*9870*/  BPT.TRAP 0x1 ;  /* 0x000000040000795c */ /* 0x000fe20000300000 */
.L_x_310:
[----:B------:R-:W0:Y:S01]  /*9880*/  S2R R3, SR_CgaCtaId ;  /* 0x0000000000037919 */ /* 0x000e220000008800 */
[----:B------:R-:W-:-:S04]  /*9890*/  MOV R2, 0x400 ;  /* 0x0000040000027802 */ /* 0x000fc80000000f00 */
[----:B0-----:R-:W-:Y:S02]  /*98a0*/  LEA R3, R3, R2, 0x18 ;  /* 0x0000000203037211 */ /* 0x001fe400078ec0ff */
[----:B------:R-:W-:-:S03]  /*98b0*/  SHF.L.U32 R2, R0, 0x1f, RZ ;  /* 0x0000001f00027819 */ /* 0x000fc600000006ff */
[----:B------:R-:W-:-:S04]  /*98c0*/  VIADD R3, R3, 0x28 ;  /* 0x0000002803037836 */ /* 0x000fc80000000000 */
[C---:B------:R-:W-:Y:S02]  /*98d0*/  IMAD R7, R12.reuse, 0x8, R3 ;  /* 0x000000080c077824 */ /* 0x040fe400078e0203 */
[----:B------:R-:W-:Y:S02]  /*98e0*/  VIADD R12, R12, 0x1 ;  /* 0x000000010c0c7836 */ /* 0x000fe40000000000 */
[----:B------:R-:W0:Y:S03]  /*98f0*/  SYNCS.PHASECHK.TRANS64.TRYWAIT P0, [R7+URZ], R2 ;  /* 0x00000002070075a7 */ /* 0x000e26000800017f */
[----:B------:R-:W-:-:S04]  /*9900*/  ISETP.NE.AND P1, PT, R12, 0x5, PT ;  /* 0x000000050c00780c */ /* 0x000fc80003f25270 */
[----:B------:R-:W-:Y:S02]  /*9910*/  SEL R5, RZ, 0x1, P1 ;  /* 0x00000001ff057807 */ /* 0x000fe40000800000 */
[----:B------:R-:W-:Y:S02]  /*9920*/  SEL R12, R12, RZ, P1 ;  /* 0x000000ff0c0c7207 */ /* 0x000fe40000800000 */
[----:B------:R-:W-:-:S03]  /*9930*/  LOP3.LUT R5, R0, R5, RZ, 0x3c, !PT ;  /* 0x0000000500057212 */ /* 0x000fc600078e3cff */
[----:B------:R-:W-:Y:S01]  /*9940*/  IMAD R9, R12, 0x8, R3 ;  /* 0x000000080c097824 */ /* 0x000fe200078e0203 */
[----:B------:R-:W-:Y:S01]  /*9950*/  SHF.L.U32 R4, R5, 0x1f, RZ ;  /* 0x0000001f05047819 */ /* 0x000fe200000006ff */
[----:B0-----:R-:W-:Y:S06]  /*9960*/  @!P0 BRA `(.L_x_311) ;  /* 0x0000000400008947 */ /* 0x001fec0003800000 */
.L_x_323:
[----:B------:R-:W1:Y:S01]  /*9970*/  SYNCS.PHASECHK.TRANS64.TRYWAIT P0, [R9+URZ], R4 ;  /* 0x00000004090075a7 */ /* 0x000e62000800017f */
[----:B------:R-:W-:-:S05]  /*9980*/  VIADD R0, R12, 0x1 ;  /* 0x000000010c007836 */ /* 0x000fca0000000000 */
[----:B------:R-:W-:-:S04]  /*9990*/  ISETP.NE.AND P1, PT, R0, 0x5, PT ;  /* 0x000000050000780c */ /* 0x000fc80003f25270 */
[----:B0-----:R-:W-:Y:S02]  /*99a0*/  SEL R2, RZ, 0x1, P1 ;  /* 0x00000001ff027807 */ /* 0x001fe40000800000 */
[----:B------:R-:W-:Y:S02]  /*99b0*/  SEL R0, R0, RZ, P1 ;  /* 0x000000ff00007207 */ /* 0x000fe40000800000 */
[----:B------:R-:W-:-:S03]  /*99c0*/  LOP3.LUT R7, R5, R2, RZ, 0x3c, !PT ;  /* 0x0000000205077212 */ /* 0x000fc600078e3cff */
[----:B------:R-:W-:Y:S01]  /*99d0*/  IMAD R6, R0, 0x8, R3 ;  /* 0x0000000800067824 */ /* 0x000fe200078e0203 */
[----:B------:R-:W-:Y:S01]  /*99e0*/  SHF.L.U32 R5, R7, 0x1f, RZ ;  /* 0x0000001f07057819 */ /* 0x000fe200000006ff */
[----:B-1----:R-:W-:Y:S06]  /*99f0*/  @!P0 BRA `(.L_x_312) ;  /* 0x0000000000f08947 */ /* 0x002fec0003800000 */
.L_x_324:
[----:B------:R-:W1:Y:S01]  /*9a00*/  SYNCS.PHASECHK.TRANS64.TRYWAIT P0, [R6+URZ], R5 ;  /* 0x00000005060075a7 */ /* 0x000e62000800017f */
[----:B------:R-:W-:-:S05]  /*9a10*/  VIADD R0, R0, 0x1 ;  /* 0x0000000100007836 */ /* 0x000fca0000000000 */
[----:B------:R-:W-:-:S04]  /*9a20*/  ISETP.NE.AND P1, PT, R0, 0x5, PT ;  /* 0x000000050000780c */ /* 0x000fc80003f25270 */
[----:B------:R-:W-:Y:S02]  /*9a30*/  SEL R2, RZ, 0x1, P1 ;  /* 0x00000001ff027807 */ /* 0x000fe40000800000 */
[----:B------:R-:W-:Y:S02]  /*9a40*/  SEL R0, R0, RZ, P1 ;  /* 0x000000ff00007207 */ /* 0x000fe40000800000 */
[----:B------:R-:W-:-:S03]  /*9a50*/  LOP3.LUT R7, R7, R2, RZ, 0x3c, !PT ;  /* 0x0000000207077212 */ /* 0x000fc600078e3cff */
[----:B0-----:R-:W-:Y:S01]  /*9a60*/  IMAD R9, R0, 0x8, R3 ;  /* 0x0000000800097824 */ /* 0x001fe200078e0203 */
[----:B------:R-:W-:Y:S01]  /*9a70*/  SHF.L.U32 R4, R7, 0x1f, RZ ;  /* 0x0000001f07047819 */ /* 0x000fe200000006ff */
[----:B-1----:R-:W-:Y:S06]  /*9a80*/  @!P0 BRA `(.L_x_313) ;  /* 0x0000000000e08947 */ /* 0x002fec0003800000 */
.L_x_325:
[----:B------:R-:W1:Y:S01]  /*9a90*/  SYNCS.PHASECHK.TRANS64.TRYWAIT P0, [R9+URZ], R4 ;  /* 0x00000004090075a7 */ /* 0x000e62000800017f */
[----:B------:R-:W-:-:S05]  /*9aa0*/  VIADD R0, R0, 0x1 ;  /* 0x0000000100007836 */ /* 0x000fca0000000000 */
[----:B------:R-:W-:-:S04]  /*9ab0*/  ISETP.NE.AND P1, PT, R0, 0x5, PT ;  /* 0x000000050000780c */ /* 0x000fc80003f25270 */
[----:B------:R-:W-:Y:S02]  /*9ac0*/  SEL R2, RZ, 0x1, P1 ;  /* 0x00000001ff027807 */ /* 0x000fe40000800000 */
[----:B------:R-:W-:Y:S02]  /*9ad0*/  SEL R0, R0, RZ, P1 ;  /* 0x000000ff00007207 */ /* 0x000fe40000800000 */
[----:B------:R-:W-:Y:S01]  /*9ae0*/  LOP3.LUT R2, R7, R2, RZ, 0x3c, !PT ;  /* 0x0000000207027212 */ /* 0x000fe200078e3cff */
[----:B-1----:R-:W-:Y:S06]  /*9af0*/  @!P0 BRA `(.L_x_314) ;  /* 0x0000000000d88947 */ /* 0x002fec0003800000 */
.L_x_326:
[----:B------:R-:W-:Y:S01]  /*9b00*/  IMAD R3, R0, 0x8, R3 ;  /* 0x0000000800037824 */ /* 0x000fe200078e0203 */
[----:B------:R-:W-:-:S07]  /*9b10*/  SHF.L.U32 R0, R2, 0x1f, RZ ;  /* 0x0000001f02007819 */ /* 0x000fce00000006ff */
.L_x_315:
[----:B--2---:R2:W3:Y:S02]  /*9b20*/  SYNCS.PHASECHK.TRANS64.TRYWAIT P0, [R3+URZ], R0 ;  /* 0x00000000030075a7 */ /* 0x0044e4000800017f */
[----:B---3--:R-:W-:Y:S05]  /*9b30*/  @!P0 NANOSLEEP.SYNCS 0x989680 ;  /* 0x009896800000895d */ /* 0x008fea0003900000 */
[----:B------:R-:W3:Y:S02]  /*9b40*/  @!P0 SYNCS.PHASECHK.TRANS64 P0, [R3+URZ], R0 ;  /* 0x00000000030085a7 */ /* 0x000ee4000800007f */
[----:B---3--:R-:W-:Y:S05]  /*9b50*/  @!P0 BRA `(.L_x_315) ;  /* 0xfffffffc00f08947 */ /* 0x008fea000383ffff */
.L_x_309:
[----:B------:R-:W-:Y:S05]  /*9b60*/  BSYNC B0 ;  /* 0x0000000000007941 */ /* 0x000fea0003800000 */
.L_x_308:
[----:B------:R-:W-:Y:S05]  /*9b70*/  EXIT ;  /* 0x000000000000794d */ /* 0x000fea0003800000 */
.L_x_17:
[----:B----4-:R4:W0:Y:S02]  /*9b80*/  SYNCS.PHASECHK.TRANS64.TRYWAIT P1, [R3+URZ], R0 ;  /* 0x00000000030075a7 */ /* 0x010824000802017f */
[----:B0-----:R-:W-:Y:S05]  /*9b90*/  @!P1 NANOSLEEP.SYNCS 0x989680 ;  /* 0x009896800000995d */ /* 0x001fea0003900000 */
[----:B------:R-:W0:Y:S02]  /*9ba0*/  @!P1 SYNCS.PHASECHK.TRANS64 P1, [R3+URZ], R0 ;  /* 0x00000000030095a7 */ /* 0x000e24000802007f */
[----:B0-----:R-:W-:Y:S05]  /*9bb0*/  @!P1 BRA `(.L_x_17) ;  /* 0xfffffffc00f09947 */ /* 0x001fea000383ffff */
[----:B------:R-:W-:Y:S05]  /*9bc0*/  BRA `(.L_x_16) ;  /* 0xffffff7400ac7947 */ /* 0x000fea000383ffff */
.L_x_22:
[----:B-1----:R1:W3:Y:S02]  /*9bd0*/  SYNCS.PHASECHK.TRANS64.TRYWAIT P1, [R5+URZ], R4 ;  /* 0x00000004050075a7 */ /* 0x0022e4000802017f */
[----:B---3--:R-:W-:Y:S05]  /*9be0*/  @!P1 NANOSLEEP.SYNCS 0x989680 ;  /* 0x009896800000995d */ /* 0x008fea0003900000 */
[----:B------:R-:W3:Y:S02]  /*9bf0*/  @!P1 SYNCS.PHASECHK.TRANS64 P1, [R5+URZ], R4 ;  /* 0x00000004050095a7 */ /* 0x000ee4000802007f */
[----:B---3--:R-:W-:Y:S05]  /*9c00*/  @!P1 BRA `(.L_x_22) ;  /* 0xfffffffc00f09947 */ /* 0x008fea000383ffff */
[----:B------:R-:W-:Y:S05]  /*9c10*/  BRA `(.L_x_21) ;  /* 0xffffff78005c7947 */ /* 0x000fea000383ffff */
.L_x_295:
[----:B------:R-:W-:Y:S01]  /*9c20*/  BSSY B1, `(.L_x_316) ;  /* 0x0000006000017945 */ /* 0x000fe20003800000 */
[----:B------:R-:W-:-:S07]  /*9c30*/  IMAD.MOV.U32 R15, RZ, RZ, -0x1 ;  /* 0xffffffffff0f7424 */ /* 0x000fce00078e00ff */
[----:B------:R-:W-:Y:S05]  /*9c40*/  WARPSYNC.COLLECTIVE R15, `(.L_x_317) ;  /* 0x000000000f0c7348 */ /* 0x000fea0003c00000 */
[----:B------:R-:W-:Y:S02]  /*9c50*/  ELECT P6, UR62, PT ;  /* 0x00000000003e782f */ /* 0x000fe400038c0000 */
[----:B------:R-:W-:Y:S01]  /*9c60*/  MOV R14, UR62 ;  /* 0x0000003e000e7c02 */ /* 0x000fe20008000f00 */
[----:B------:R-:W-:Y:S10]  /*9c70*/  ENDCOLLECTIVE ;  /* 0x000000000000791b */ /* 0x000ff40003800000 */
.L_x_317:
[----:B------:R-:W-:Y:S05]  /*9c80*/  BSYNC B1 ;  /* 0x0000000000017941 */ /* 0x000fea0003800000 */
.L_x_316:
[----:B------:R-:W-:Y:S05]  /*9c90*/  BRA `(.L_x_318) ;  /* 0xfffffff000287947 */ /* 0x000fea000383ffff */
.L_x_298:
[----:B0-----:R0:W1:Y:S02]  /*9ca0*/  SYNCS.PHASECHK.TRANS64.TRYWAIT P1, [R14+URZ+0x28], R7 ;  /* 0x000028070e0075a7 */ /* 0x001064000802017f */
[----:B-1----:R-:W-:Y:S05]  /*9cb0*/  @!P1 NANOSLEEP.SYNCS 0x989680 ;  /* 0x009896800000995d */ /* 0x002fea0003900000 */
[----:B------:R-:W1:Y:S02]  /*9cc0*/  @!P1 SYNCS.PHASECHK.TRANS64 P1, [R14+URZ+0x28], R7 ;  /* 0x000028070e0095a7 */ /* 0x000e64000802007f */
[----:B-1----:R-:W-:Y:S05]  /*9cd0*/  @!P1 BRA `(.L_x_298) ;  /* 0xfffffffc00f09947 */ /* 0x002fea000383ffff */
[----:B------:R-:W-:Y:S05]  /*9ce0*/  BRA `(.L_x_319) ;  /* 0xfffffff0005c7947 */ /* 0x000fea000383ffff */
.L_x_307:
[----:B------:R-:W-:Y:S01]  /*9cf0*/  BSSY B0, `(.L_x_320) ;  /* 0x0000006000007945 */ /* 0x000fe20003800000 */
[----:B------:R-:W-:-:S07]  /*9d00*/  IMAD.MOV.U32 R15, RZ, RZ, -0x1 ;  /* 0xffffffffff0f7424 */ /* 0x000fce00078e00ff */
[----:B------:R-:W-:Y:S05]  /*9d10*/  WARPSYNC.COLLECTIVE R15, `(.L_x_321) ;  /* 0x000000000f0c7348 */ /* 0x000fea0003c00000 */
[----:B------:R-:W-:Y:S02]  /*9d20*/  ELECT P6, UR62, PT ;  /* 0x00000000003e782f */ /* 0x000fe400038c0000 */
[----:B------:R-:W-:Y:S01]  /*9d30*/  MOV R14, UR62 ;  /* 0x0000003e000e7c02 */ /* 0x000fe20008000f00 */
[----:B------:R-:W-:Y:S10]  /*9d40*/  ENDCOLLECTIVE ;  /* 0x000000000000791b */ /* 0x000ff40003800000 */
.L_x_321:
[----:B------:R-:W-:Y:S05]  /*9d50*/  BSYNC B0 ;  /* 0x0000000000007941 */ /* 0x000fea0003800000 */
.L_x_320:
[----:B------:R-:W-:Y:S05]  /*9d60*/  BRA `(.L_x_322) ;  /* 0xfffffff800ac7947 */ /* 0x000fea000383ffff */
.L_x_311:
[----:B0-----:R0:W1:Y:S02]  /*9d70*/  SYNCS.PHASECHK.TRANS64.TRYWAIT P0, [R7+URZ], R2 ;  /* 0x00000002070075a7 */ /* 0x001064000800017f */
[----:B-1----:R-:W-:Y:S05]  /*9d80*/  @!P0 NANOSLEEP.SYNCS 0x989680 ;  /* 0x009896800000895d */ /* 0x002fea0003900000 */
[----:B------:R-:W1:Y:S02]  /*9d90*/  @!P0 SYNCS.PHASECHK.TRANS64 P0, [R7+URZ], R2 ;  /* 0x00000002070085a7 */ /* 0x000e64000800007f */
[----:B-1----:R-:W-:Y:S05]  /*9da0*/  @!P0 BRA `(.L_x_311) ;  /* 0xfffffffc00f08947 */ /* 0x002fea000383ffff */
[----:B------:R-:W-:Y:S05]  /*9db0*/  BRA `(.L_x_323) ;  /* 0xfffffff800ec7947 */ /* 0x000fea000383ffff */
.L_x_312:
[----:B0-----:R0:W1:Y:S02]  /*9dc0*/  SYNCS.PHASECHK.TRANS64.TRYWAIT P0, [R9+URZ], R4 ;  /* 0x00000004090075a7 */ /* 0x001064000800017f */
[----:B-1----:R-:W-:Y:S05]  /*9dd0*/  @!P0 NANOSLEEP.SYNCS 0x989680 ;  /* 0x009896800000895d */ /* 0x002fea0003900000 */
[----:B------:R-:W1:Y:S02]  /*9de0*/  @!P0 SYNCS.PHASECHK.TRANS64 P0, [R9+URZ], R4 ;  /* 0x00000004090085a7 */ /* 0x000e64000800007f */
[----:B-1----:R-:W-:Y:S05]  /*9df0*/  @!P0 BRA `(.L_x_312) ;  /* 0xfffffffc00f08947 */ /* 0x002fea000383ffff */
[----:B------:R-:W-:Y:S05]  /*9e00*/  BRA `(.L_x_324) ;  /* 0xfffffff800fc7947 */ /* 0x000fea000383ffff */
.L_x_313:
[----:B0-----:R0:W1:Y:S02]  /*9e10*/  SYNCS.PHASECHK.TRANS64.TRYWAIT P0, [R6+URZ], R5 ;  /* 0x00000005060075a7 */ /* 0x001064000800017f */
[----:B-1----:R-:W-:Y:S05]  /*9e20*/  @!P0 NANOSLEEP.SYNCS 0x989680 ;  /* 0x009896800000895d */ /* 0x002fea0003900000 */
[----:B------:R-:W1:Y:S02]  /*9e30*/  @!P0 SYNCS.PHASECHK.TRANS64 P0, [R6+URZ], R5 ;  /* 0x00000005060085a7 */ /* 0x000e64000800007f */
[----:B-1----:R-:W-:Y:S05]  /*9e40*/  @!P0 BRA `(.L_x_313) ;  /* 0xfffffffc00f08947 */ /* 0x002fea000383ffff */
[----:B------:R-:W-:Y:S05]  /*9e50*/  BRA `(.L_x_325) ;  /* 0xfffffffc000c7947 */ /* 0x000fea000383ffff */
.L_x_314:
[----:B-1----:R1:W2:Y:S02]  /*9e60*/  SYNCS.PHASECHK.TRANS64.TRYWAIT P0, [R9+URZ], R4 ;  /* 0x00000004090075a7 */ /* 0x0022a4000800017f */
[----:B--2---:R-:W-:Y:S05]  /*9e70*/  @!P0 NANOSLEEP.SYNCS 0x989680 ;  /* 0x009896800000895d */ /* 0x004fea0003900000 */
[----:B------:R-:W2:Y:S02]  /*9e80*/  @!P0 SYNCS.PHASECHK.TRANS64 P0, [R9+URZ], R4 ;  /* 0x00000004090085a7 */ /* 0x000ea4000800007f */
[----:B--2---:R-:W-:Y:S05]  /*9e90*/  @!P0 BRA `(.L_x_314) ;  /* 0xfffffffc00f08947 */ /* 0x004fea000383ffff */
[----:B------:R-:W-:Y:S05]  /*9ea0*/  BRA `(.L_x_326) ;  /* 0xfffffffc00147947 */ /* 0x000fea000383ffff */
.L_x_327:
[----:B------:R-:W-:-:S00]  /*9eb0*/  BRA `(.L_x_327) ;  /* 0xfffffffc00fc7947 */ /* 0x000fc0000383ffff */
[----:B------:R-:W-:-:S00]  /*9ec0*/  NOP ;  /* 0x0000000000007918 */ /* 0x000fc00000000000 */
        /* <DEDUP_REMOVED lines=11> */
.L_x_328:


//--------------------- .nv.global.init           --------------------------
	.section	.nv.global.init,"aw",@progbits
.nv.global.init:
	.type		$str$22,@object
	.size		$str$22,($str$23 - $str$22)
$str$22:
        /*0000*/ 	.byte	0x6b, 0x5f, 0x74, 0x69, 0x6c, 0x65, 0x5f, 0x63, 0x6f, 0x75, 0x6e, 0x74, 0x20, 0x3e, 0x3d, 0x20
        /*0010*/ 	.byte	0x31, 0x00
	.type		$str$23,@object
	.size		$str$23,(__unnamed_1 - $str$23)
$str$23:
        /*0012*/ 	.byte	0x2f, 0x74, 0x6d, 0x70, 0x2f, 0x63, 0x75, 0x74, 0x6c, 0x61, 0x73, 0x73, 0x5f, 0x73, 0x77, 0x65
        /*0022*/ 	.byte	0x65, 0x70, 0x5f, 0x73, 0x72, 0x63, 0x2f, 0x69, 0x6e, 0x63, 0x6c, 0x75, 0x64, 0x65, 0x2f, 0x63
        /*0032*/ 	.byte	0x75, 0x74, 0x6c, 0x61, 0x73, 0x73, 0x2f, 0x67, 0x65, 0x6d, 0x6d, 0x2f, 0x63, 0x6f, 0x6c, 0x6c
        /*0042*/ 	.byte	0x65, 0x63, 0x74, 0x69, 0x76, 0x65, 0x2f, 0x73, 0x6d, 0x39, 0x30, 0x5f, 0x6d, 0x6d, 0x61, 0x5f
        /*0052*/ 	.byte	0x74, 0x6d, 0x61, 0x5f, 0x67, 0x6d, 0x6d, 0x61, 0x5f, 0x73, 0x73, 0x5f, 0x77, 0x61, 0x72, 0x70
        /*0062*/ 	.byte	0x73, 0x70, 0x65, 0x63, 0x69, 0x61, 0x6c, 0x69, 0x7a, 0x65, 0x64, 0x2e, 0x68, 0x70, 0x70, 0x00
	.type		__unnamed_1,@object
	.size		__unnamed_1,(.L_0 - __unnamed_1)
__unnamed_1:
        /*0072*/ 	.byte	0x76, 0x6f, 0x69, 0x64, 0x20, 0x63, 0x75, 0x74, 0x6c, 0x61, 0x73, 0x73, 0x3a, 0x3a, 0x67, 0x65
        /* <DEDUP_REMOVED lines=172> */
.L_0:


//--------------------- .nv.shared._ZN7cutlass13device_kernelINS_4gemm6kernel13GemmUniversalIN4cute5tupleIJiiiiEEENS1_10collective13CollectiveMmaINS1_34MainloopSm90TmaGmmaWarpSpecializedILi5ENS5_IJNS4_1CILi1EEESB_SB_EEENS1_35KernelTmaWarpSpecializedCooperativeEEENS5_IJNSA_ILi128EEENSA_ILi256EEENSA_ILi64EEEEEEaNS5_IJlSB_lEEEaSJ_NS4_8TiledMMAINS4_8MMA_AtomIJNS4_4SM904GMMA27MMA_64x256x32_S32S8S8_SS_TNEEEENS4_6LayoutINS5_IJNSA_ILi2EEESB_SB_EEENS5_IJSB_NSA_ILi0EEEST_EEEEENS5_IJNS4_10UnderscoreESW_SW_EEEEENS4_13SM90_TMA_LOADENS4_14ComposedLayoutINS4_7SwizzleILi2ELi4ELi3EEENS4_18smem_ptr_flag_bitsILi8EEENSQ_INS5_IJNSA_ILi8EEESH_EEENS5_IJSH_SB_EEEEEEEvNS4_8identityESZ_S19_vS1A_EENS_8epilogue10collective6detail29Sm90TmaWarpSpecializedAdapterINS1D_15DefaultEpilogueIaSJ_SJ_NS1C_6thread17LinearCombinationIaLi1EiiLNS1H_9ScaleType4KindE0ELNS_15FloatRoundStyleE2EaEENS1_15EpilogueDefaultEEEEEvvEEEEvNT_6ParamsE --------------------------
	.section	.nv.shared._ZN7cutlass13device_kernelINS_4gemm6kernel13GemmUniversalIN4cute5tupleIJiiiiEEENS1_10collective13CollectiveMmaINS1_34MainloopSm90TmaGmmaWarpSpecializedILi5ENS5_IJNS4_1CILi1EEESB_SB_EEENS1_35KernelTmaWarpSpecializedCooperativeEEENS5_IJNSA_ILi128EEENSA_ILi256EEENSA_ILi64EEEEEEaNS5_IJlSB_lEEEaSJ_NS4_8TiledMMAINS4_8MMA_AtomIJNS4_4SM904GMMA27MMA_64x256x32_S32S8S8_SS_TNEEEENS4_6LayoutINS5_IJNSA_ILi2EEESB_SB_EEENS5_IJSB_NSA_ILi0EEEST_EEEEENS5_IJNS4_10UnderscoreESW_SW_EEEEENS4_13SM90_TMA_LOADENS4_14ComposedLayoutINS4_7SwizzleILi2ELi4ELi3EEENS4_18smem_ptr_flag_bitsILi8EEENSQ_INS5_IJNSA_ILi8EEESH_EEENS5_IJSH_SB_EEEEEEEvNS4_8identityESZ_S19_vS1A_EENS_8epilogue10collective6detail29Sm90TmaWarpSpecializedAdapterINS1D_15DefaultEpilogueIaSJ_SJ_NS1C_6thread17LinearCombinationIaLi1EiiLNS1H_9ScaleType4KindE0ELNS_15FloatRoundStyleE2EaEENS1_15EpilogueDefaultEEEEEvvEEEEvNT_6ParamsE,"aw",@nobits
	.sectionflags	@""
	.align	16
	.zero		1024


//--------------------- .nv.shared.reserved.0     --------------------------
	.section	.nv.shared.reserved.0,"aw",@nobits
	.weak		__nv_reservedSMEM_offset_0_alias
	.size		__nv_reservedSMEM_offset_0_alias, 0, 0
	.other		__nv_reservedSMEM_offset_0_alias,@"STO_CUDA_RESERVED_SHARED STV_DEFAULT"
__nv_reservedSMEM_offset_0_alias:
	.zero		0


//--------------------- .nv.global                --------------------------
	.section	.nv.global,"aw",@nobits
.nv.global:
	.type		_ZN39_INTERNAL_1b3d3f8a_4_k_cu_08cfd96f_49544cute1_E,@object
	.size		_ZN39_INTERNAL_1b3d3f8a_4_k_cu_08cfd96f_49544cute1_E,(_ZN39_INTERNAL_1b3d3f8a_4_k_cu_08cfd96f_49544cuda3std3__45__cpo6cbeginE - _ZN39_INTERNAL_1b3d3f8a_4_k_cu_08cfd96f_49544cute1_E)
_ZN39_INTERNAL_1b3d3f8a_4_k_cu_08cfd96f_49544cute1_E:
	.zero		1
	.type		_ZN39_INTERNAL_1b3d3f8a_4_k_cu_08cfd96f_49544cuda3std3__45__cpo6cbeginE,@object
	.size		_ZN39_INTERNAL_1b3d3f8a_4_k_cu_08cfd96f_49544cuda3std3__45__cpo6cbeginE,(_ZN39_INTERNAL_1b3d3f8a_4_k_cu_08cfd96f_49544cuda3std3__48in_placeE - _ZN39_INTERNAL_1b3d3f8a_4_k_cu_08cfd96f_49544cuda3std3__45__cpo6cbeginE)
_ZN39_INTERNAL_1b3d3f8a_4_k_cu_08cfd96f_49544cuda3std3__45__cpo6cbeginE:
	.zero		1
	.type		_ZN39_INTERNAL_1b3d3f8a_4_k_cu_08cfd96f_49544cuda3std3__48in_placeE,@object
	.size		_ZN39_INTERNAL_1b3d3f8a_4_k_cu_08cfd96f_49544cuda3std3__48in_placeE,(_ZN39_INTERNAL_1b3d3f8a_4_k_cu_08cfd96f_49544cuda3std6ranges3__45__cpo9iter_moveE - _ZN39_INTERNAL_1b3d3f8a_4_k_cu_08cfd96f_49544cuda3std3__48in_placeE)
_ZN39_INTERNAL_1b3d3f8a_4_k_cu_08cfd96f_49544cuda3std3__48in_placeE:
	.zero		1
	.type		_ZN39_INTERNAL_1b3d3f8a_4_k_cu_08cfd96f_49544cuda3std6ranges3__45__cpo9iter_moveE,@object
	.size		_ZN39_INTERNAL_1b3d3f8a_4_k_cu_08cfd96f_49544cuda3std6ranges3__45__cpo9iter_moveE,(_ZN39_INTERNAL_1b3d3f8a_4_k_cu_08cfd96f_49544cuda3std3__45__cpo5beginE - _ZN39_INTERNAL_1b3d3f8a_4_k_cu_08cfd96f_49544cuda3std6ranges3__45__cpo9iter_moveE)
_ZN39_INTERNAL_1b3d3f8a_4_k_cu_08cfd96f_49544cuda3std6ranges3__45__cpo9iter_moveE:
	.zero		1
	.type		_ZN39_INTERNAL_1b3d3f8a_4_k_cu_08cfd96f_49544cuda3std3__45__cpo5beginE,@object
	.size		_ZN39_INTERNAL_1b3d3f8a_4_k_cu_08cfd96f_49544cuda3std3__45__cpo5beginE,(_ZN39_INTERNAL_1b3d3f8a_4_k_cu_08cfd96f_49544cuda3std3__441_GLOBAL__N__1b3d3f8a_4_k_cu_08cfd96f_49546ignoreE - _ZN39_INTERNAL_1b3d3f8a_4_k_cu_08cfd96f_49544cuda3std3__45__cpo5beginE)
_ZN39_INTERNAL_1b3d3f8a_4_k_cu_08cfd96f_49544cuda3std3__45__cpo5beginE:
	.zero		1
	.type		_ZN39_INTERNAL_1b3d3f8a_4_k_cu_08cfd96f_49544cuda3std3__441_GLOBAL__N__1b3d3f8a_4_k_cu_08cfd96f_49546ignoreE,@object
	.size		_ZN39_INTERNAL_1b3d3f8a_4_k_cu_08cfd96f_49544cuda3std3__441_GLOBAL__N__1b3d3f8a_4_k_cu_08cfd96f_49546ignoreE,(_ZN39_INTERNAL_1b3d3f8a_4_k_cu_08cfd96f_49544cute7productE - _ZN39_INTERNAL_1b3d3f8a_4_k_cu_08cfd96f_49544cuda3std3__441_GLOBAL__N__1b3d3f8a_4_k_cu_08cfd96f_49546ignoreE)
_ZN39_INTERNAL_1b3d3f8a_4_k_cu_08cfd96f_49544cuda3std3__441_GLOBAL__N__1b3d3f8a_4_k_cu_08cfd96f_49546ignoreE:
	.zero		1
	.type		_ZN39_INTERNAL_1b3d3f8a_4_k_cu_08cfd96f_49544cute7productE,@object
	.size		_ZN39_INTERNAL_1b3d3f8a_4_k_cu_08cfd96f_49544cute7productE,(_ZN39_INTERNAL_1b3d3f8a_4_k_cu_08cfd96f_49544cuda3std3__45__cpo3endE - _ZN39_INTERNAL_1b3d3f8a_4_k_cu_08cfd96f_49544cute7productE)
_ZN39_INTERNAL_1b3d3f8a_4_k_cu_08cfd96f_49544cute7productE:
	.zero		1
	.type		_ZN39_INTERNAL_1b3d3f8a_4_k_cu_08cfd96f_49544cuda3std3__45__cpo3endE,@object
	.size		_ZN39_INTERNAL_1b3d3f8a_4_k_cu_08cfd96f_49544cuda3std3__45__cpo3endE,(_ZN39_INTERNAL_1b3d3f8a_4_k_cu_08cfd96f_49544cuda3std3__419piecewise_constructE - _ZN39_INTERNAL_1b3d3f8a_4_k_cu_08cfd96f_49544cuda3std3__45__cpo3endE)
_ZN39_INTERNAL_1b3d3f8a_4_k_cu_08cfd96f_49544cuda3std3__45__cpo3endE:
	.zero		1
	.type		_ZN39_INTERNAL_1b3d3f8a_4_k_cu_08cfd96f_49544cuda3std3__419piecewise_constructE,@object
	.size		_ZN39_INTERNAL_1b3d3f8a_4_k_cu_08cfd96f_49544cuda3std3__419piecewise_constructE,(_ZN39_INTERNAL_1b3d3f8a_4_k_cu_08cfd96f_49544cuda3std3__45__cpo4cendE - _ZN39_INTERNAL_1b3d3f8a_4_k_cu_08cfd96f_49544cuda3std3__419piecewise_constructE)
_ZN39_INTERNAL_1b3d3f8a_4_k_cu_08cfd96f_49544cuda3std3__419piecewise_constructE:
	.zero		1
	.type		_ZN39_INTERNAL_1b3d3f8a_4_k_cu_08cfd96f_49544cuda3std3__45__cpo4cendE,@object
	.size		_ZN39_INTERNAL_1b3d3f8a_4_k_cu_08cfd96f_49544cuda3std3__45__cpo4cendE,(_ZN39_INTERNAL_1b3d3f8a_4_k_cu_08cfd96f_49544cuda3std6ranges3__45__cpo4swapE - _ZN39_INTERNAL_1b3d3f8a_4_k_cu_08cfd96f_49544cuda3std3__45__cpo4cendE)
_ZN39_INTERNAL_1b3d3f8a_4_k_cu_08cfd96f_49544cuda3std3__45__cpo4cendE:
	.zero		1
	.type		_ZN39_INTERNAL_1b3d3f8a_4_k_cu_08cfd96f_49544cuda3std6ranges3__45__cpo4swapE,@object
	.size		_ZN39_INTERNAL_1b3d3f8a_4_k_cu_08cfd96f_49544cuda3std6ranges3__45__cpo4swapE,(.L_8 - _ZN39_INTERNAL_1b3d3f8a_4_k_cu_08cfd96f_49544cuda3std6ranges3__45__cpo4swapE)
_ZN39_INTERNAL_1b3d3f8a_4_k_cu_08cfd96f_49544cuda3std6ranges3__45__cpo4swapE:
	.zero		1
.L_8:


//--------------------- .nv.constant0._ZN7cutlass13device_kernelINS_4gemm6kernel13GemmUniversalIN4cute5tupleIJiiiiEEENS1_10collective13CollectiveMmaINS1_34MainloopSm90TmaGmmaWarpSpecializedILi5ENS5_IJNS4_1CILi1EEESB_SB_EEENS1_35KernelTmaWarpSpecializedCooperativeEEENS5_IJNSA_ILi128EEENSA_ILi256EEENSA_ILi64EEEEEEaNS5_IJlSB_lEEEaSJ_NS4_8TiledMMAINS4_8MMA_AtomIJNS4_4SM904GMMA27MMA_64x256x32_S32S8S8_SS_TNEEEENS4_6LayoutINS5_IJNSA_ILi2EEESB_SB_EEENS5_IJSB_NSA_ILi0EEEST_EEEEENS5_IJNS4_10UnderscoreESW_SW_EEEEENS4_13SM90_TMA_LOADENS4_14ComposedLayoutINS4_7SwizzleILi2ELi4ELi3EEENS4_18smem_ptr_flag_bitsILi8EEENSQ_INS5_IJNSA_ILi8EEESH_EEENS5_IJSH_SB_EEEEEEEvNS4_8identityESZ_S19_vS1A_EENS_8epilogue10collective6detail29Sm90TmaWarpSpecializedAdapterINS1D_15DefaultEpilogueIaSJ_SJ_NS1C_6thread17LinearCombinationIaLi1EiiLNS1H_9ScaleType4KindE0ELNS_15FloatRoundStyleE2EaEENS1_15EpilogueDefaultEEEEEvvEEEEvNT_6ParamsE --------------------------
	.section	.nv.constant0._ZN7cutlass13device_kernelINS_4gemm6kernel13GemmUniversalIN4cute5tupleIJiiiiEEENS1_10collective13CollectiveMmaINS1_34MainloopSm90TmaGmmaWarpSpecializedILi5ENS5_IJNS4_1CILi1EEESB_SB_EEENS1_35KernelTmaWarpSpecializedCooperativeEEENS5_IJNSA_ILi128EEENSA_ILi256EEENSA_ILi64EEEEEEaNS5_IJlSB_lEEEaSJ_NS4_8TiledMMAINS4_8MMA_AtomIJNS4_4SM904GMMA27MMA_64x256x32_S32S8S8_SS_TNEEEENS4_6LayoutINS5_IJNSA_ILi2EEESB_SB_EEENS5_IJSB_NSA_ILi0EEEST_EEEEENS5_IJNS4_10UnderscoreESW_SW_EEEEENS4_13SM90_TMA_LOADENS4_14ComposedLayoutINS4_7SwizzleILi2ELi4ELi3EEENS4_18smem_ptr_flag_bitsILi8EEENSQ_INS5_IJNSA_ILi8EEESH_EEENS5_IJSH_SB_EEEEEEEvNS4_8identityESZ_S19_vS1A_EENS_8epilogue10collective6detail29Sm90TmaWarpSpecializedAdapterINS1D_15DefaultEpilogueIaSJ_SJ_NS1C_6thread17LinearCombinationIaLi1EiiLNS1H_9ScaleType4KindE0ELNS_15FloatRoundStyleE2EaEENS1_15EpilogueDefaultEEEEEvvEEEEvNT_6ParamsE,"a",@progbits
	.sectionflags	@""
	.align	4
.nv.constant0._ZN7cutlass13device_kernelINS_4gemm6kernel13GemmUniversalIN4cute5tupleIJiiiiEEENS1_10collective13CollectiveMmaINS1_34MainloopSm90TmaGmmaWarpSpecializedILi5ENS5_IJNS4_1CILi1EEESB_SB_EEENS1_35KernelTmaWarpSpecializedCooperativeEEENS5_IJNSA_ILi128EEENSA_ILi256EEENSA_ILi64EEEEEEaNS5_IJlSB_lEEEaSJ_NS4_8TiledMMAINS4_8MMA_AtomIJNS4_4SM904GMMA27MMA_64x256x32_S32S8S8_SS_TNEEEENS4_6LayoutINS5_IJNSA_ILi2EEESB_SB_EEENS5_IJSB_NSA_ILi0EEEST_EEEEENS5_IJNS4_10UnderscoreESW_SW_EEEEENS4_13SM90_TMA_LOADENS4_14ComposedLayoutINS4_7SwizzleILi2ELi4ELi3EEENS4_18smem_ptr_flag_bitsILi8EEENSQ_INS5_IJNSA_ILi8EEESH_EEENS5_IJSH_SB_EEEEEEEvNS4_8identityESZ_S19_vS1A_EENS_8epilogue10collective6detail29Sm90TmaWarpSpecializedAdapterINS1D_15DefaultEpilogueIaSJ_SJ_NS1C_6thread17LinearCombinationIaLi1EiiLNS1H_9ScaleType4KindE0ELNS_15FloatRoundStyleE2EaEENS1_15EpilogueDefaultEEEEEvvEEEEvNT_6ParamsE:
	.zero		1664


//--------------------- SYMBOLS --------------------------

	.type		.nv.reservedSmem.offset0,@object
	.size		.nv.reservedSmem.offset0,0x4
	.type		__assertfail,@function
